def attn_fwd(
    Q,
    K,
    V,
    Out,
    Lse,
    sm_scale,
    stride_qz,
    stride_qh,
    stride_qm,
    stride_qk,
    stride_kz,
    stride_kh,
    stride_kn,
    stride_kk,
    stride_vz,
    stride_vh,
    stride_vn,
    stride_vk,
    stride_oz,
    stride_oh,
    stride_om,
    stride_ok,
    seqlen_q,
    seqlen_k,
    BLOCK_M: tl.constexpr,
    BLOCK_N: tl.constexpr,
    HEAD_DIM: tl.constexpr,
    CAUSAL: tl.constexpr,
):
    start_m = tl.program_id(0)
    off_hz = tl.program_id(1)
    q_off = off_hz * stride_qh
    k_off = off_hz * stride_kh
    v_off = off_hz * stride_vh
    offs_m = start_m * BLOCK_M + tl.arange(0, BLOCK_M)
    offs_d = tl.arange(0, HEAD_DIM)
    offs_n = tl.arange(0, BLOCK_N)
    q_ptrs = Q + q_off + offs_m[:, None] * stride_qm + offs_d[None, :] * stride_qk
    k_ptrs = K + k_off + offs_d[:, None] * stride_kk + offs_n[None, :] * stride_kn
    v_ptrs = V + v_off + offs_n[:, None] * stride_vn + offs_d[None, :] * stride_vk
    m_i = tl.full([BLOCK_M], float("-inf"), dtype=tl.float32)
    l_i = tl.zeros([BLOCK_M], dtype=tl.float32) + 1.0
    acc = tl.zeros([BLOCK_M, HEAD_DIM], dtype=tl.float32)
    q = tl.load(q_ptrs)
    acc, l_i, m_i = _attn_fwd_inner(
        acc,
        l_i,
        m_i,
        q,
        k_ptrs,
        v_ptrs,
        sm_scale,
        stride_kn,
        stride_vn,
        start_m,
        seqlen_k,
        BLOCK_M,
        BLOCK_N,
        HEAD_DIM,
        CAUSAL,
    )
    acc = acc / l_i[:, None]
    lse = m_i + tl.math.log2(l_i) / 1.4426950408889634
    o_ptrs = (
        Out
        + off_hz * stride_oh
        + offs_m[:, None] * stride_om
        + offs_d[None, :] * stride_ok
    )
    tl.store(o_ptrs, acc.to(Out.dtype.element_ty))
    tl.store(Lse + off_hz * seqlen_q + offs_m, lse)

# config = {"BLOCK_M": 32, "BLOCK_N": 128, "HEAD_DIM": 16, "arch": "sm_90", "causal": true, "dtype": "bf16", "num_stages": 3, "num_warps": 8}
# arch = sm_90


// ===== COMPILED SASS (sm_90a) =====

	.target	sm_90a

	.elftype	@"ET_EXEC"


//--------------------- .note.nv.tkinfo           --------------------------
	.section	.note.nv.tkinfo,"",@"SHT_NOTE"
	.sectionflags	@"SHF_NOTE_NV_TKINFO"
	.tkinfo
        /*0018*/ 	.word	0x00000002
        /*0030*/ 	.string	""
        /*0030*/ 	.string	"ptxas"
        /*0030*/ 	.string	"Cuda compilation tools, release 13.0, V13.0.88"
        /*0030*/ 	.string	"Build cuda_13.0.r13.0/compiler.36424714_0"
        /*0030*/ 	.string	"-v  -suppress-debug-info  -lineinfo  -arch sm_90a "



//--------------------- .note.nv.cuinfo           --------------------------
	.section	.note.nv.cuinfo,"",@"SHT_NOTE"
	.sectionflags	@"SHF_NOTE_NV_CUINFO"
        /*0018*/ 	.short	0x0002
        /*001a*/ 	.short	0x005a
        /*001c*/ 	.short	0x0082
	.zero		2


//--------------------- .nv.info                  --------------------------
	.section	.nv.info,"",@"SHT_CUDA_INFO"
	.align	4


	//----- nvinfo : EIATTR_REGCOUNT
	.align		4
        /*0000*/ 	.byte	0x04, 0x2f
        /*0002*/ 	.short	(.L_2 - .L_1)
	.align		4
.L_1:
        /*0004*/ 	.word	index@(attn_fwd)
        /*0008*/ 	.word	0x000000b6


	//----- nvinfo : EIATTR_FRAME_SIZE
	.align		4
.L_2:
        /*000c*/ 	.byte	0x04, 0x11
        /*000e*/ 	.short	(.L_4 - .L_3)
	.align		4
.L_3:
        /*0010*/ 	.word	index@(attn_fwd)
        /*0014*/ 	.word	0x00000000


	//----- nvinfo : EIATTR_MIN_STACK_SIZE
	.align		4
.L_4:
        /*0018*/ 	.byte	0x04, 0x12
        /*001a*/ 	.short	(.L_6 - .L_5)
	.align		4
.L_5:
        /*001c*/ 	.word	index@(attn_fwd)
        /*0020*/ 	.word	0x00000000
.L_6:


//--------------------- .nv.compat                --------------------------
	.section	.nv.compat,"",@"SHT_CUDA_COMPAT_INFO"
	.align	4
        /*0000*/ 	.byte	0x02, 0x09, 0x01, 0x00, 0x02, 0x02, 0x01, 0x00, 0x02, 0x05, 0x05, 0x00, 0x03, 0x07, 0x01, 0x01
        /*0010*/ 	.byte	0x02, 0x03, 0x00, 0x00, 0x02, 0x06, 0x01, 0x00, 0x04, 0x0b, 0x08, 0x00, 0x00, 0x00, 0x00, 0x00
        /*0020*/ 	.byte	0x00, 0x00, 0x00, 0x00


//--------------------- .nv.info.attn_fwd         --------------------------
	.section	.nv.info.attn_fwd,"",@"SHT_CUDA_INFO"
	.sectionflags	@""
	.align	4


	//----- nvinfo : EIATTR_CUDA_API_VERSION
	.align		4
        /*0000*/ 	.byte	0x04, 0x37
        /*0002*/ 	.short	(.L_8 - .L_7)
.L_7:
        /*0004*/ 	.word	0x00000082


	//----- nvinfo : EIATTR_KPARAM_INFO
	.align		4
.L_8:
        /*0008*/ 	.byte	0x04, 0x17
        /*000a*/ 	.short	(.L_10 - .L_9)
.L_9:
        /*000c*/ 	.word	0x00000000
        /*0010*/ 	.short	0x0019
        /*0012*/ 	.short	0x0080
        /*0014*/ 	.byte	0x00, 0xf4, 0x21, 0x00


	//----- nvinfo : EIATTR_KPARAM_INFO
	.align		4
.L_10:
        /*0018*/ 	.byte	0x04, 0x17
        /*001a*/ 	.short	(.L_12 - .L_11)
.L_11:
        /*001c*/ 	.word	0x00000000
        /*0020*/ 	.short	0x0018
        /*0022*/ 	.short	0x0078
        /*0024*/ 	.byte	0x00, 0xf4, 0x21, 0x00


	//----- nvinfo : EIATTR_KPARAM_INFO
	.align		4
.L_12:
        /*0028*/ 	.byte	0x04, 0x17
        /*002a*/ 	.short	(.L_14 - .L_13)
.L_13:
        /*002c*/ 	.word	0x00000000
        /*0030*/ 	.short	0x0017
        /*0032*/ 	.short	0x0070
        /*0034*/ 	.byte	0x00, 0xf0, 0x11, 0x00


	//----- nvinfo : EIATTR_KPARAM_INFO
	.align		4
.L_14:
        /*0038*/ 	.byte	0x04, 0x17
        /*003a*/ 	.short	(.L_16 - .L_15)
.L_15:
        /*003c*/ 	.word	0x00000000
        /*0040*/ 	.short	0x0016
        /*0042*/ 	.short	0x006c
        /*0044*/ 	.byte	0x00, 0xf0, 0x11, 0x00


	//----- nvinfo : EIATTR_KPARAM_INFO
	.align		4
.L_16:
        /*0048*/ 	.byte	0x04, 0x17
        /*004a*/ 	.short	(.L_18 - .L_17)
.L_17:
        /*004c*/ 	.word	0x00000000
        /*0050*/ 	.short	0x0015
        /*0052*/ 	.short	0x0068
        /*0054*/ 	.byte	0x00, 0xf0, 0x11, 0x00


	//----- nvinfo : EIATTR_KPARAM_INFO
	.align		4
.L_18:
        /*0058*/ 	.byte	0x04, 0x17
        /*005a*/ 	.short	(.L_20 - .L_19)
.L_19:
        /*005c*/ 	.word	0x00000000
        /*0060*/ 	.short	0x0014
        /*0062*/ 	.short	0x0064
        /*0064*/ 	.byte	0x00, 0xf0, 0x11, 0x00


	//----- nvinfo : EIATTR_KPARAM_INFO
	.align		4
.L_20:
        /*0068*/ 	.byte	0x04, 0x17
        /*006a*/ 	.short	(.L_22 - .L_21)
.L_21:
        /*006c*/ 	.word	0x00000000
        /*0070*/ 	.short	0x0013
        /*0072*/ 	.short	0x0060
        /*0074*/ 	.byte	0x00, 0xf0, 0x11, 0x00


	//----- nvinfo : EIATTR_KPARAM_INFO
	.align		4
.L_22:
        /*0078*/ 	.byte	0x04, 0x17
        /*007a*/ 	.short	(.L_24 - .L_23)
.L_23:
        /*007c*/ 	.word	0x00000000
        /*0080*/ 	.short	0x0012
        /*0082*/ 	.short	0x005c
        /*0084*/ 	.byte	0x00, 0xf0, 0x11, 0x00


	//----- nvinfo : EIATTR_KPARAM_INFO
	.align		4
.L_24:
        /*0088*/ 	.byte	0x04, 0x17
        /*008a*/ 	.short	(.L_26 - .L_25)
.L_25:
        /*008c*/ 	.word	0x00000000
        /*0090*/ 	.short	0x0011
        /*0092*/ 	.short	0x0058
        /*0094*/ 	.byte	0x00, 0xf0, 0x11, 0x00


	//----- nvinfo : EIATTR_KPARAM_INFO
	.align		4
.L_26:
        /*0098*/ 	.byte	0x04, 0x17
        /*009a*/ 	.short	(.L_28 - .L_27)
.L_27:
        /*009c*/ 	.word	0x00000000
        /*00a0*/ 	.short	0x0010
        /*00a2*/ 	.short	0x0054
        /*00a4*/ 	.byte	0x00, 0xf0, 0x11, 0x00


	//----- nvinfo : EIATTR_KPARAM_INFO
	.align		4
.L_28:
        /*00a8*/ 	.byte	0x04, 0x17
        /*00aa*/ 	.short	(.L_30 - .L_29)
.L_29:
        /*00ac*/ 	.word	0x00000000
        /*00b0*/ 	.short	0x000f
        /*00b2*/ 	.short	0x0050
        /*00b4*/ 	.byte	0x00, 0xf0, 0x11, 0x00


	//----- nvinfo : EIATTR_KPARAM_INFO
	.align		4
.L_30:
        /*00b8*/ 	.byte	0x04, 0x17
        /*00ba*/ 	.short	(.L_32 - .L_31)
.L_31:
        /*00bc*/ 	.word	0x00000000
        /*00c0*/ 	.short	0x000e
        /*00c2*/ 	.short	0x004c
        /*00c4*/ 	.byte	0x00, 0xf0, 0x11, 0x00


	//----- nvinfo : EIATTR_KPARAM_INFO
	.align		4
.L_32:
        /*00c8*/ 	.byte	0x04, 0x17
        /*00ca*/ 	.short	(.L_34 - .L_33)
.L_33:
        /*00cc*/ 	.word	0x00000000
        /*00d0*/ 	.short	0x000d
        /*00d2*/ 	.short	0x0048
        /*00d4*/ 	.byte	0x00, 0xf0, 0x11, 0x00


	//----- nvinfo : EIATTR_KPARAM_INFO
	.align		4
.L_34:
        /*00d8*/ 	.byte	0x04, 0x17
        /*00da*/ 	.short	(.L_36 - .L_35)
.L_35:
        /*00dc*/ 	.word	0x00000000
        /*00e0*/ 	.short	0x000c
        /*00e2*/ 	.short	0x0044
        /*00e4*/ 	.byte	0x00, 0xf0, 0x11, 0x00


	//----- nvinfo : EIATTR_KPARAM_INFO
	.align		4
.L_36:
        /*00e8*/ 	.byte	0x04, 0x17
        /*00ea*/ 	.short	(.L_38 - .L_37)
.L_37:
        /*00ec*/ 	.word	0x00000000
        /*00f0*/ 	.short	0x000b
        /*00f2*/ 	.short	0x0040
        /*00f4*/ 	.byte	0x00, 0xf0, 0x11, 0x00


	//----- nvinfo : EIATTR_KPARAM_INFO
	.align		4
.L_38:
        /*00f8*/ 	.byte	0x04, 0x17
        /*00fa*/ 	.short	(.L_40 - .L_39)
.L_39:
        /*00fc*/ 	.word	0x00000000
        /*0100*/ 	.short	0x000a
        /*0102*/ 	.short	0x003c
        /*0104*/ 	.byte	0x00, 0xf0, 0x11, 0x00


	//----- nvinfo : EIATTR_KPARAM_INFO
	.align		4
.L_40:
        /*0108*/ 	.byte	0x04, 0x17
        /*010a*/ 	.short	(.L_42 - .L_41)
.L_41:
        /*010c*/ 	.word	0x00000000
        /*0110*/ 	.short	0x0009
        /*0112*/ 	.short	0x0038
        /*0114*/ 	.byte	0x00, 0xf0, 0x11, 0x00


	//----- nvinfo : EIATTR_KPARAM_INFO
	.align		4
.L_42:
        /*0118*/ 	.byte	0x04, 0x17
        /*011a*/ 	.short	(.L_44 - .L_43)
.L_43:
        /*011c*/ 	.word	0x00000000
        /*0120*/ 	.short	0x0008
        /*0122*/ 	.short	0x0034
        /*0124*/ 	.byte	0x00, 0xf0, 0x11, 0x00


	//----- nvinfo : EIATTR_KPARAM_INFO
	.align		4
.L_44:
        /*0128*/ 	.byte	0x04, 0x17
        /*012a*/ 	.short	(.L_46 - .L_45)
.L_45:
        /*012c*/ 	.word	0x00000000
        /*0130*/ 	.short	0x0007
        /*0132*/ 	.short	0x0030
        /*0134*/ 	.byte	0x00, 0xf0, 0x11, 0x00


	//----- nvinfo : EIATTR_KPARAM_INFO
	.align		4
.L_46:
        /*0138*/ 	.byte	0x04, 0x17
        /*013a*/ 	.short	(.L_48 - .L_47)
.L_47:
        /*013c*/ 	.word	0x00000000
        /*0140*/ 	.short	0x0006
        /*0142*/ 	.short	0x002c
        /*0144*/ 	.byte	0x00, 0xf0, 0x11, 0x00


	//----- nvinfo : EIATTR_KPARAM_INFO
	.align		4
.L_48:
        /*0148*/ 	.byte	0x04, 0x17
        /*014a*/ 	.short	(.L_50 - .L_49)
.L_49:
        /*014c*/ 	.word	0x00000000
        /*0150*/ 	.short	0x0005
        /*0152*/ 	.short	0x0028
        /*0154*/ 	.byte	0x00, 0xf0, 0x11, 0x00


	//----- nvinfo : EIATTR_KPARAM_INFO
	.align		4
.L_50:
        /*0158*/ 	.byte	0x04, 0x17
        /*015a*/ 	.short	(.L_52 - .L_51)
.L_51:
        /*015c*/ 	.word	0x00000000
        /*0160*/ 	.short	0x0004
        /*0162*/ 	.short	0x0020
        /*0164*/ 	.byte	0x00, 0xf4, 0x21, 0x00


	//----- nvinfo : EIATTR_KPARAM_INFO
	.align		4
.L_52:
        /*0168*/ 	.byte	0x04, 0x17
        /*016a*/ 	.short	(.L_54 - .L_53)
.L_53:
        /*016c*/ 	.word	0x00000000
        /*0170*/ 	.short	0x0003
        /*0172*/ 	.short	0x0018
        /*0174*/ 	.byte	0x00, 0xf4, 0x21, 0x00


	//----- nvinfo : EIATTR_KPARAM_INFO
	.align		4
.L_54:
        /*0178*/ 	.byte	0x04, 0x17
        /*017a*/ 	.short	(.L_56 - .L_55)
.L_55:
        /*017c*/ 	.word	0x00000000
        /*0180*/ 	.short	0x0002
        /*0182*/ 	.short	0x0010
        /*0184*/ 	.byte	0x00, 0xf4, 0x21, 0x00


	//----- nvinfo : EIATTR_KPARAM_INFO
	.align		4
.L_56:
        /*0188*/ 	.byte	0x04, 0x17
        /*018a*/ 	.short	(.L_58 - .L_57)
.L_57:
        /*018c*/ 	.word	0x00000000
        /*0190*/ 	.short	0x0001
        /*0192*/ 	.short	0x0008
        /*0194*/ 	.byte	0x00, 0xf4, 0x21, 0x00


	//----- nvinfo : EIATTR_KPARAM_INFO
	.align		4
.L_58:
        /*0198*/ 	.byte	0x04, 0x17
        /*019a*/ 	.short	(.L_60 - .L_59)
.L_59:
        /*019c*/ 	.word	0x00000000
        /*01a0*/ 	.short	0x0000
        /*01a2*/ 	.short	0x0000
        /*01a4*/ 	.byte	0x00, 0xf4, 0x21, 0x00


	//----- nvinfo : EIATTR_SPARSE_MMA_MASK
	.align		4
.L_60:
        /*01a8*/ 	.byte	0x03, 0x50
        /*01aa*/ 	.short	0x0000


	//----- nvinfo : EIATTR_MAXREG_COUNT
	.align		4
        /*01ac*/ 	.byte	0x03, 0x1b
        /*01ae*/ 	.short	0x00ff


	//----- nvinfo : EIATTR_NUM_BARRIERS
	.align		4
        /*01b0*/ 	.byte	0x02, 0x4c
        /*01b2*/ 	.byte	0x01
	.zero		1


	//----- nvinfo : EIATTR_MERCURY_ISA_VERSION
	.align		4
        /*01b4*/ 	.byte	0x03, 0x5f
        /*01b6*/ 	.short	0x0101


	//----- nvinfo : EIATTR_COOP_GROUP_MASK_REGIDS
	.align		4
        /*01b8*/ 	.byte	0x04, 0x29
        /*01ba*/ 	.short	(.L_62 - .L_61)


	//   ....[0]....
.L_61:
        /*01bc*/ 	.word	0xffffffff


	//   ....[1]....
        /*01c0*/ 	.word	0xffffffff


	//   ....[2]....
        /*01c4*/ 	.word	0xffffffff


	//   ....[3]....
        /*01c8*/ 	.word	0xffffffff


	//   ....[4]....
        /*01cc*/ 	.word	0xffffffff


	//   ....[5]....
        /*01d0*/ 	.word	0xffffffff


	//   ....[6]....
        /*01d4*/ 	.word	0xffffffff


	//   ....[7]....
        /*01d8*/ 	.word	0xffffffff


	//----- nvinfo : EIATTR_COOP_GROUP_INSTR_OFFSETS
	.align		4
.L_62:
        /*01dc*/ 	.byte	0x04, 0x28
        /*01de*/ 	.short	(.L_64 - .L_63)


	//   ....[0]....
.L_63:
        /*01e0*/ 	.word	0x00001c80


	//   ....[1]....
        /*01e4*/ 	.word	0x00001e10


	//   ....[2]....
        /*01e8*/ 	.word	0x000025d0


	//   ....[3]....
        /*01ec*/ 	.word	0x00002610


	//   ....[4]....
        /*01f0*/ 	.word	0x000039b0


	//   ....[5]....
        /*01f4*/ 	.word	0x000039c0


	//   ....[6]....
        /*01f8*/ 	.word	0x00003a50


	//   ....[7]....
        /*01fc*/ 	.word	0x00003a60


	//----- nvinfo : EIATTR_EXIT_INSTR_OFFSETS
	.align		4
.L_64:
        /*0200*/ 	.byte	0x04, 0x1c
        /*0202*/ 	.short	(.L_66 - .L_65)


	//   ....[0]....
.L_65:
        /*0204*/ 	.word	0x000045b0


	//   ....[1]....
        /*0208*/ 	.word	0x000045e0


	//----- nvinfo : EIATTR_REQNTID
	.align		4
.L_66:
        /*020c*/ 	.byte	0x04, 0x10
        /*020e*/ 	.short	(.L_68 - .L_67)
.L_67:
        /*0210*/ 	.word	0x00000100
        /*0214*/ 	.word	0x00000001
        /*0218*/ 	.word	0x00000001


	//----- nvinfo : EIATTR_CBANK_PARAM_SIZE
	.align		4
.L_68:
        /*021c*/ 	.byte	0x03, 0x19
        /*021e*/ 	.short	0x0088


	//----- nvinfo : EIATTR_PARAM_CBANK
	.align		4
        /*0220*/ 	.byte	0x04, 0x0a
        /*0222*/ 	.short	(.L_70 - .L_69)
	.align		4
.L_69:
        /*0224*/ 	.word	index@(.nv.constant0.attn_fwd)
        /*0228*/ 	.short	0x0210
        /*022a*/ 	.short	0x0088


	//----- nvinfo : EIATTR_SW_WAR
	.align		4
.L_70:
        /*022c*/ 	.byte	0x04, 0x36
        /*022e*/ 	.short	(.L_72 - .L_71)
.L_71:
        /*0230*/ 	.word	0x00000008
.L_72:


//--------------------- .nv.callgraph             --------------------------
	.section	.nv.callgraph,"",@"SHT_CUDA_CALLGRAPH"
	.align	4
	.sectionentsize	8
	.align		4
        /*0000*/ 	.word	0x00000000
	.align		4
        /*0004*/ 	.word	0xffffffff
	.align		4
        /*0008*/ 	.word	0x00000000
	.align		4
        /*000c*/ 	.word	0xfffffffe
	.align		4
        /*0010*/ 	.word	0x00000000
	.align		4
        /*0014*/ 	.word	0xfffffffd
	.align		4
        /*0018*/ 	.word	0x00000000
	.align		4
        /*001c*/ 	.word	0xfffffffc


//--------------------- .nv.constant4             --------------------------
	.section	.nv.constant4,"a",@progbits
	.align	8
	.align		8
.nv.constant4:
        /*0000*/ 	.dword	_$_str


//--------------------- .text.attn_fwd            --------------------------
	.section	.text.attn_fwd,"ax",@progbits
	.align	128
        .global         attn_fwd
        .type           attn_fwd,@function
        .size           attn_fwd,(.L_x_3 - attn_fwd)
        .other          attn_fwd,@"STO_CUDA_ENTRY STV_DEFAULT"
attn_fwd:
.text.attn_fwd:
[----:B------:R-:W-:Y:S01]  /*0000*/  LDC R1, c[0x0][0x28] ;  /* 0x00000a00ff017b82 */ /* 0x000fe20000000800 */
[----:B------:R-:W0:Y:S07]  /*0010*/  S2R R13, SR_CTAID.X ;  /* 0x00000000000d7919 */ /* 0x000e2e0000002500 */
[----:B------:R-:W1:Y:S01]  /*0020*/  S2UR UR7, SR_CTAID.Y ;  /* 0x00000000000779c3 */ /* 0x000e620000002600 */
[----:B------:R-:W-:Y:S01]  /*0030*/  ULDC.64 UR4, c[0x0][0x240] ;  /* 0x0000900000047ab9 */ /* 0x000fe20000000a00 */
[----:B------:R-:W-:Y:S01]  /*0040*/  ULDC.64 UR10, c[0x0][0x208] ;  /* 0x00008200000a7ab9 */ /* 0x000fe20000000a00 */
[----:B------:R-:W2:Y:S05]  /*0050*/  S2R R0, SR_TID.X ;  /* 0x0000000000007919 */ /* 0x000eaa0000002100 */
[----:B------:R-:W3:Y:S08]  /*0060*/  LDC R4, c[0x0][0x248] ;  /* 0x00009200ff047b82 */ /* 0x000ef00000000800 */
[----:B------:R-:W4:Y:S01]  /*0070*/  LDC.64 R6, c[0x0][0x210] ;  /* 0x00008400ff067b82 */ /* 0x000f220000000a00 */
[----:B-1----:R-:W-:-:S04]  /*0080*/  UIMAD UR4, UR7, UR4, URZ ;  /* 0x00000004070472a4 */ /* 0x002fc8000f8e023f */
[----:B------:R-:W-:Y:S01]  /*0090*/  USHF.L.U32 UR6, UR4, 0x1, URZ ;  /* 0x0000000104067899 */ /* 0x000fe2000800063f */
[----:B0-----:R-:W-:Y:S01]  /*00a0*/  IMAD.SHL.U32 R13, R13, 0x20, RZ ;  /* 0x000000200d0d7824 */ /* 0x001fe200078e00ff */
[----:B--2---:R-:W-:-:S04]  /*00b0*/  SHF.R.U32.HI R95, RZ, 0x5, R0 ;  /* 0x00000005ff5f7819 */ /* 0x004fc80000011600 */
[----:B------:R-:W-:Y:S02]  /*00c0*/  LOP3.LUT R94, R13, 0x1f, R0, 0xf8, !PT ;  /* 0x0000001f0d5e7812 */ /* 0x000fe400078ef800 */
[----:B------:R-:W-:-:S03]  /*00d0*/  SGXT.U32 R95, R95, 0x3 ;  /* 0x000000035f5f781a */ /* 0x000fc60000000000 */
[----:B------:R-:W-:Y:S01]  /*00e0*/  IMAD R2, R94, UR5, RZ ;  /* 0x000000055e027c24 */ /* 0x000fe2000f8e02ff */
[----:B------:R-:W-:Y:S01]  /*00f0*/  UIMAD.WIDE UR4, UR4, 0x2, URZ ;  /* 0x00000002040478a5 */ /* 0x000fe2000f8e023f */
[----:B---3--:R-:W-:Y:S02]  /*0100*/  IMAD R5, R95, R4, RZ ;  /* 0x000000045f057224 */ /* 0x008fe400078e02ff */
[C---:B------:R-:W-:Y:S02]  /*0110*/  IMAD.SHL.U32 R3, R2.reuse, 0x2, RZ ;  /* 0x0000000202037824 */ /* 0x040fe400078e00ff */
[----:B------:R-:W-:-:S03]  /*0120*/  IMAD.HI R2, R2, 0x2, RZ ;  /* 0x0000000202027827 */ /* 0x000fc600078e02ff */
[----:B----4-:R-:W-:Y:S01]  /*0130*/  IADD3 R3, P0, P1, R3, UR6, R6 ;  /* 0x0000000603037c10 */ /* 0x010fe2000f91e006 */
[----:B------:R-:W-:-:S03]  /*0140*/  IMAD R6, R4, 0x8, R5 ;  /* 0x0000000804067824 */ /* 0x000fc600078e0205 */
[----:B------:R-:W-:Y:S02]  /*0150*/  IADD3.X R7, R2, UR5, R7, P0, P1 ;  /* 0x0000000502077c10 */ /* 0x000fe400087e2407 */
[CC--:B------:R-:W-:Y:S02]  /*0160*/  LEA R2, P0, R5.reuse, R3.reuse, 0x1 ;  /* 0x0000000305027211 */ /* 0x0c0fe400078008ff */
[C---:B------:R-:W-:Y:S02]  /*0170*/  LEA R4, P1, R6.reuse, R3, 0x1 ;  /* 0x0000000306047211 */ /* 0x040fe400078208ff */
[-C--:B------:R-:W-:Y:S02]  /*0180*/  LEA.HI.X.SX32 R3, R5, R7.reuse, 0x1, P0 ;  /* 0x0000000705037211 */ /* 0x080fe400000f0eff */
[----:B------:R-:W-:-:S03]  /*0190*/  LEA.HI.X.SX32 R5, R6, R7, 0x1, P1 ;  /* 0x0000000706057211 */ /* 0x000fc600008f0eff */
[----:B------:R-:W2:Y:S04]  /*01a0*/  LDG.E.U16 R2, desc[UR10][R2.64] ;  /* 0x0000000a02027981 */ /* 0x000ea8000c1e1500 */
[----:B------:R0:W3:Y:S01]  /*01b0*/  LDG.E.U16 R10, desc[UR10][R4.64] ;  /* 0x0000000a040a7981 */ /* 0x0000e2000c1e1500 */
[----:B------:R-:W1:Y:S01]  /*01c0*/  S2UR UR6, SR_CgaCtaId ;  /* 0x00000000000679c3 */ /* 0x000e620000008800 */
[----:B------:R-:W-:Y:S01]  /*01d0*/  VIADD R114, R13, 0x20 ;  /* 0x000000200d727836 */ /* 0x000fe20000000000 */
[C---:B------:R-:W-:Y:S01]  /*01e0*/  LOP3.LUT R112, R0.reuse, 0xc0, RZ, 0xc0, !PT ;  /* 0x000000c000707812 */ /* 0x040fe200078ec0ff */
[----:B------:R-:W-:Y:S01]  /*01f0*/  UMOV UR4, 0x400 ;  /* 0x0000040000047882 */ /* 0x000fe20000000000 */
[C---:B------:R-:W-:Y:S01]  /*0200*/  IMAD.SHL.U32 R113, R0.reuse, 0x2, RZ ;  /* 0x0000000200717824 */ /* 0x040fe200078e00ff */
[----:B------:R-:W-:Y:S01]  /*0210*/  LOP3.LUT R132, R0, 0x3, RZ, 0xc0, !PT ;  /* 0x0000000300847812 */ /* 0x000fe200078ec0ff */
[----:B------:R-:W-:Y:S01]  /*0220*/  IMAD.MOV.U32 R36, RZ, RZ, -0x800000 ;  /* 0xff800000ff247424 */ /* 0x000fe200078e00ff */
[----:B------:R-:W-:Y:S01]  /*0230*/  ISETP.GE.AND P0, PT, R114, 0x1, PT ;  /* 0x000000017200780c */ /* 0x000fe20003f06270 */
[----:B------:R-:W-:Y:S01]  /*0240*/  IMAD.MOV.U32 R60, RZ, RZ, 0x3f800000 ;  /* 0x3f800000ff3c7424 */ /* 0x000fe200078e00ff */
[----:B------:R-:W-:Y:S01]  /*0250*/  SHF.R.U32.HI R6, RZ, 0x2, R112 ;  /* 0x00000002ff067819 */ /* 0x000fe20000011670 */
[----:B------:R-:W-:Y:S01]  /*0260*/  IMAD.MOV.U32 R129, RZ, RZ, 0x3f800000 ;  /* 0x3f800000ff817424 */ /* 0x000fe200078e00ff */
[----:B0-----:R-:W-:Y:S01]  /*0270*/  CS2R R4, SRZ ;  /* 0x0000000000047805 */ /* 0x001fe2000001ff00 */
[----:B------:R-:W-:Y:S01]  /*0280*/  IMAD.MOV.U32 R43, RZ, RZ, -0x800000 ;  /* 0xff800000ff2b7424 */ /* 0x000fe200078e00ff */
[----:B------:R-:W-:-:S02]  /*0290*/  LOP3.LUT R11, R6, 0x1fe, R113, 0x78, !PT ;  /* 0x000001fe060b7812 */ /* 0x000fc400078e7871 */
[----:B------:R-:W-:Y:S02]  /*02a0*/  CS2R R6, SRZ ;  /* 0x0000000000067805 */ /* 0x000fe4000001ff00 */
[----:B------:R-:W-:Y:S02]  /*02b0*/  CS2R R8, SRZ ;  /* 0x0000000000087805 */ /* 0x000fe4000001ff00 */
[C---:B------:R-:W-:Y:S01]  /*02c0*/  LOP3.LUT R133, R0.reuse, 0x20, RZ, 0xc0, !PT ;  /* 0x0000002000857812 */ /* 0x040fe200078ec0ff */
[----:B------:R-:W-:Y:S02]  /*02d0*/  IMAD.SHL.U32 R115, R0, 0x8, RZ ;  /* 0x0000000800737824 */ /* 0x000fe400078e00ff */
[----:B------:R-:W-:Y:S01]  /*02e0*/  IMAD.SHL.U32 R117, R132, 0x20, RZ ;  /* 0x0000002084757824 */ /* 0x000fe200078e00ff */
[----:B-1----:R-:W-:-:S09]  /*02f0*/  ULEA UR6, UR6, UR4, 0x18 ;  /* 0x0000000406067291 */ /* 0x002fd2000f8ec03f */
[----:B--2---:R-:W-:Y:S04]  /*0300*/  STS.U16 [R11+UR6+0x1000], R2 ;  /* 0x001000020b007988 */ /* 0x004fe80008000406 */
[----:B---3--:R0:W-:Y:S02]  /*0310*/  STS.U16 [R11+UR6+0x1200], R10 ;  /* 0x0012000a0b007988 */ /* 0x0081e40008000406 */
[----:B0-----:R-:W-:Y:S01]  /*0320*/  CS2R R10, SRZ ;  /* 0x00000000000a7805 */ /* 0x001fe2000001ff00 */
[----:B------:R-:W-:Y:S06]  /*0330*/  @!P0 BRA `(.L_x_0) ;  /* 0x0000003800148947 */ /* 0x000fec0003800000 */
[----:B------:R-:W0:Y:S01]  /*0340*/  LDC.64 R2, c[0x0][0x250] ;  /* 0x00009400ff027b82 */ /* 0x000e220000000a00 */
[C---:B------:R-:W-:Y:S01]  /*0350*/  LOP3.LUT R10, R0.reuse, 0x7f, RZ, 0xc0, !PT ;  /* 0x0000007f000a7812 */ /* 0x040fe200078ec0ff */
[----:B------:R-:W-:Y:S01]  /*0360*/  ULDC UR4, c[0x0][0x258] ;  /* 0x0000960000047ab9 */ /* 0x000fe20000000800 */
[----:B------:R-:W-:Y:S01]  /*0370*/  SHF.R.U32.HI R116, RZ, 0x2, R0 ;  /* 0x00000002ff747819 */ /* 0x000fe20000011600 */
[----:B------:R-:W-:Y:S01]  /*0380*/  ULDC.64 UR8, c[0x0][0x220] ;  /* 0x0000880000087ab9 */ /* 0x000fe20000000a00 */
[----:B------:R-:W-:Y:S01]  /*0390*/  LOP3.LUT P0, RZ, R0, 0x80, RZ, 0xc0, !PT ;  /* 0x0000008000ff7812 */ /* 0x000fe2000780c0ff */
[----:B------:R-:W-:Y:S01]  /*03a0*/  IMAD.SHL.U32 R118, R10, 0x2, RZ ;  /* 0x000000020a767824 */ /* 0x000fe200078e00ff */
[----:B------:R-:W-:Y:S01]  /*03b0*/  SHF.R.U32.HI R4, RZ, 0x1, R133 ;  /* 0x00000001ff047819 */ /* 0x000fe20000011685 */
[----:B------:R-:W1:Y:S01]  /*03c0*/  LDC.64 R60, c[0x0][0x260] ;  /* 0x00009800ff3c7b82 */ /* 0x000e620000000a00 */
[----:B------:R-:W-:Y:S01]  /*03d0*/  SGXT.U32 R116, R116, 0x3 ;  /* 0x000000037474781a */ /* 0x000fe20000000000 */
[----:B------:R-:W-:Y:S01]  /*03e0*/  IMAD.MOV.U32 R131, RZ, RZ, -0x800000 ;  /* 0xff800000ff837424 */ /* 0x000fe200078e00ff */
[----:B------:R-:W-:Y:S01]  /*03f0*/  SEL R5, RZ, 0x110, !P0 ;  /* 0x00000110ff057807 */ /* 0x000fe20004000000 */
[----:B------:R-:W-:Y:S01]  /*0400*/  IMAD.MOV.U32 R123, RZ, RZ, RZ ;  /* 0x000000ffff7b7224 */ /* 0x000fe200078e00ff */
[----:B------:R-:W-:Y:S01]  /*0410*/  LOP3.LUT R116, R13, R4, R116, 0xfe, !PT ;  /* 0x000000040d747212 */ /* 0x000fe200078efe74 */
[----:B------:R-:W-:Y:S01]  /*0420*/  IMAD.MOV.U32 R121, RZ, RZ, RZ ;  /* 0x000000ffff797224 */ /* 0x000fe200078e00ff */
[----:B------:R-:W-:Y:S01]  /*0430*/  LOP3.LUT R118, R5, R118, RZ, 0x3c, !PT ;  /* 0x0000007605767212 */ /* 0x000fe200078e3cff */
[----:B------:R-:W2:Y:S01]  /*0440*/  LDC R16, c[0x0][0x268] ;  /* 0x00009a00ff107b82 */ /* 0x000ea20000000800 */
[C---:B------:R-:W-:Y:S01]  /*0450*/  LOP3.LUT R4, R0.reuse, 0xf, RZ, 0xc0, !PT ;  /* 0x0000000f00047812 */ /* 0x040fe200078ec0ff */
[----:B------:R-:W-:Y:S01]  /*0460*/  IMAD.MOV.U32 R130, RZ, RZ, -0x800000 ;  /* 0xff800000ff827424 */ /* 0x000fe200078e00ff */
[----:B------:R-:W-:Y:S01]  /*0470*/  LOP3.LUT R5, R113, 0x10, RZ, 0xc0, !PT ;  /* 0x0000001071057812 */ /* 0x000fe200078ec0ff */
[----:B------:R-:W-:Y:S01]  /*0480*/  IMAD.MOV.U32 R129, RZ, RZ, 0x3f800000 ;  /* 0x3f800000ff817424 */ /* 0x000fe200078e00ff */
[----:B------:R-:W-:Y:S01]  /*0490*/  LOP3.LUT R13, R0, 0x7, RZ, 0xc0, !PT ;  /* 0x00000007000d7812 */ /* 0x000fe200078ec0ff */
[----:B------:R-:W-:Y:S01]  /*04a0*/  IMAD R6, R4, UR4, RZ ;  /* 0x0000000404067c24 */ /* 0x000fe2000f8e02ff */
[--C-:B------:R-:W-:Y:S01]  /*04b0*/  LOP3.LUT R8, R5, 0x20, R0.reuse, 0xf8, !PT ;  /* 0x0000002005087812 */ /* 0x100fe200078ef800 */
[----:B0-----:R-:W-:Y:S01]  /*04c0*/  IMAD R4, R2, UR7, RZ ;  /* 0x0000000702047c24 */ /* 0x001fe2000f8e02ff */
[----:B------:R-:W-:Y:S01]  /*04d0*/  LOP3.LUT R7, R0, 0x10, RZ, 0xc0, !PT ;  /* 0x0000001000077812 */ /* 0x000fe200078ec0ff */
[----:B------:R-:W-:Y:S01]  /*04e0*/  ULDC.64 UR4, c[0x0][0x218] ;  /* 0x0000860000047ab9 */ /* 0x000fe20000000a00 */
[----:B------:R-:W-:Y:S01]  /*04f0*/  LEA R12, R13, UR6, 0x6 ;  /* 0x000000060d0c7c11 */ /* 0x000fe2000f8e30ff */
[----:B------:R-:W-:Y:S01]  /*0500*/  IMAD.SHL.U32 R5, R4, 0x2, RZ ;  /* 0x0000000204057824 */ /* 0x000fe200078e00ff */
[----:B------:R-:W-:Y:S01]  /*0510*/  LOP3.LUT R2, R8, 0x30, R115, 0x78, !PT ;  /* 0x0000003008027812 */ /* 0x000fe200078e7873 */
[----:B------:R-:W-:Y:S01]  /*0520*/  IMAD.SHL.U32 R8, R6, 0x2, RZ ;  /* 0x0000000206087824 */ /* 0x000fe200078e00ff */
[C---:B------:R-:W-:Y:S01]  /*0530*/  LEA R119, R7.reuse, UR6, 0x4 ;  /* 0x0000000607777c11 */ /* 0x040fe2000f8e20ff */
[----:B-1----:R-:W-:Y:S01]  /*0540*/  IMAD R60, R60, UR7, RZ ;  /* 0x000000073c3c7c24 */ /* 0x002fe2000f8e02ff */
[----:B------:R-:W-:Y:S01]  /*0550*/  SHF.R.S32.HI R14, RZ, 0x2, R0 ;  /* 0x00000002ff0e7819 */ /* 0x000fe20000011400 */
[----:B------:R-:W-:Y:S01]  /*0560*/  IMAD R10, R10, R61, RZ ;  /* 0x0000003d0a0a7224 */ /* 0x000fe200078e02ff */
[----:B------:R-:W-:Y:S01]  /*0570*/  IADD3 R79, P0, P1, R8, UR4, R5 ;  /* 0x00000004084f7c10 */ /* 0x000fe2000f91e005 */
[----:B------:R-:W-:Y:S01]  /*0580*/  IMAD R9, R7, 0x20, R12 ;  /* 0x0000002007097824 */ /* 0x000fe200078e020c */
[----:B------:R-:W-:Y:S01]  /*0590*/  SHF.R.U32.HI R8, RZ, 0x7, R0 ;  /* 0x00000007ff087819 */ /* 0x000fe20000011600 */
[----:B------:R-:W-:Y:S01]  /*05a0*/  IMAD.HI R5, R6, 0x2, RZ ;  /* 0x0000000206057827 */ /* 0x000fe200078e02ff */
[----:B------:R-:W-:Y:S01]  /*05b0*/  SGXT R14, R14, 0x1 ;  /* 0x000000010e0e781a */ /* 0x000fe20000000200 */
[----:B------:R-:W-:Y:S01]  /*05c0*/  UMOV UR4, URZ ;  /* 0x0000003f00047c82 */ /* 0x000fe20008000000 */
[----:B------:R-:W-:Y:S01]  /*05d0*/  LOP3.LUT R125, R116, 0x8, RZ, 0xfc, !PT ;  /* 0x00000008747d7812 */ /* 0x000fe200078efcff */
[----:B------:R-:W-:Y:S01]  /*05e0*/  IMAD.HI R4, R4, 0x2, RZ ;  /* 0x0000000204047827 */ /* 0x000fe200078e02ff */
[----:B------:R-:W-:-:S02]  /*05f0*/  LOP3.LUT R14, R117, 0x90, R14, 0xf8, !PT ;  /* 0x00000090750e7812 */ /* 0x000fc400078ef80e */
[----:B------:R-:W-:Y:S01]  /*0600*/  LOP3.LUT R126, R118, 0x20, RZ, 0x3c, !PT ;  /* 0x00000020767e7812 */ /* 0x000fe200078e3cff */
[----:B------:R-:W-:Y:S01]  /*0610*/  IMAD.SHL.U32 R6, R60, 0x2, RZ ;  /* 0x000000023c067824 */ /* 0x000fe200078e00ff */
[----:B------:R-:W-:Y:S01]  /*0620*/  IADD3.X R15, R5, UR5, R4, P0, P1 ;  /* 0x00000005050f7c10 */ /* 0x000fe200087e2404 */
[----:B------:R-:W-:Y:S01]  /*0630*/  IMAD.SHL.U32 R7, R10, 0x2, RZ ;  /* 0x000000020a077824 */ /* 0x000fe200078e00ff */
[----:B------:R-:W-:Y:S01]  /*0640*/  SGXT.U32 R4, R8, 0x1 ;  /* 0x000000010804781a */ /* 0x000fe20000000000 */
[----:B------:R-:W-:Y:S01]  /*0650*/  IMAD.IADD R2, R2, 0x1, R9 ;  /* 0x0000000102027824 */ /* 0x000fe200078e0209 */
[----:B------:R-:W-:Y:S01]  /*0660*/  SHF.R.U32.HI R9, RZ, 0x4, R0 ;  /* 0x00000004ff097819 */ /* 0x000fe20000011600 */
[----:B------:R-:W-:Y:S01]  /*0670*/  IMAD.HI R5, R10, 0x2, RZ ;  /* 0x000000020a057827 */ /* 0x000fe200078e02ff */
[----:B------:R-:W-:Y:S01]  /*0680*/  IADD3 R92, P0, P1, R7, UR8, R6 ;  /* 0x00000008075c7c10 */ /* 0x000fe2000f91e006 */
[----:B------:R-:W-:Y:S01]  /*0690*/  ULDC UR5, c[0x0][0x238] ;  /* 0x00008e0000057ab9 */ /* 0x000fe20000000800 */
[----:B------:R-:W-:Y:S01]  /*06a0*/  SGXT.U32 R6, R9, 0x4 ;  /* 0x000000040906781a */ /* 0x000fe20000000000 */
[----:B------:R-:W-:Y:S01]  /*06b0*/  IMAD.HI R60, R60, 0x2, RZ ;  /* 0x000000023c3c7827 */ /* 0x000fe200078e02ff */
[----:B------:R-:W-:-:S02]  /*06c0*/  LEA.HI R8, R0, 0x30, RZ, 0x1c ;  /* 0x0000003000087811 */ /* 0x000fc400078fe0ff */
[----:B------:R-:W-:Y:S01]  /*06d0*/  LOP3.LUT R14, R14, 0x10, R113, 0x78, !PT ;  /* 0x000000100e0e7812 */ /* 0x000fe200078e7871 */
[----:B------:R-:W-:Y:S01]  /*06e0*/  IMAD R10, R6, R3, RZ ;  /* 0x00000003060a7224 */ /* 0x000fe200078e02ff */
[----:B------:R-:W-:Y:S01]  /*06f0*/  LEA.HI R6, R0, 0x70, RZ, 0x1c ;  /* 0x0000007000067811 */ /* 0x000fe200078fe0ff */
[----:B--2---:R-:W-:Y:S01]  /*0700*/  IMAD R7, R4, R16, RZ ;  /* 0x0000001004077224 */ /* 0x004fe200078e02ff */
[----:B------:R-:W-:Y:S01]  /*0710*/  IADD3.X R60, R5, UR9, R60, P0, P1 ;  /* 0x00000009053c7c10 */ /* 0x000fe200087e243c */
[----:B------:R-:W-:Y:S01]  /*0720*/  IMAD R4, R3, 0x10, R10 ;  /* 0x0000001003047824 */ /* 0x000fe200078e020a */
[----:B------:R-:W-:Y:S01]  /*0730*/  LEA R62, P1, R10, R79, 0x1 ;  /* 0x0000004f0a3e7211 */ /* 0x000fe200078208ff */
[-C--:B------:R-:W-:Y:S01]  /*0740*/  IMAD R5, R6, R3.reuse, RZ ;  /* 0x0000000306057224 */ /* 0x080fe200078e02ff */
[----:B------:R-:W-:Y:S01]  /*0750*/  LEA R70, P0, R7, R92, 0x1 ;  /* 0x0000005c07467211 */ /* 0x000fe200078008ff */
[----:B------:R-:W-:Y:S01]  /*0760*/  IMAD R8, R8, R3, RZ ;  /* 0x0000000308087224 */ /* 0x000fe200078e02ff */
[-C--:B------:R-:W-:Y:S01]  /*0770*/  LEA R64, P2, R4, R79.reuse, 0x1 ;  /* 0x0000004f04407211 */ /* 0x080fe200078408ff */
[----:B------:R-:W-:Y:S01]  /*0780*/  IMAD R6, R3, 0x10, R4 ;  /* 0x0000001003067824 */ /* 0x000fe200078e0204 */
[-C--:B------:R-:W-:Y:S01]  /*0790*/  LEA R68, P4, R5, R79.reuse, 0x1 ;  /* 0x0000004f05447211 */ /* 0x080fe200078808ff */
[----:B------:R-:W-:Y:S01]  /*07a0*/  IMAD R9, R16, 0x2, R7 ;  /* 0x0000000210097824 */ /* 0x000fe200078e0207 */
[----:B------:R-:W-:Y:S01]  /*07b0*/  LEA R66, P3, R8, R79, 0x1 ;  /* 0x0000004f08427211 */ /* 0x000fe200078608ff */
[C---:B------:R-:W-:Y:S01]  /*07c0*/  IMAD R12, R3.reuse, 0x20, R6 ;  /* 0x00000020030c7824 */ /* 0x040fe200078e0206 */
[-C--:B------:R-:W-:Y:S01]  /*07d0*/  LEA.HI.X.SX32 R65, R4, R15.reuse, 0x1, P2 ;  /* 0x0000000f04417211 */ /* 0x080fe200010f0eff */
[----:B------:R-:W-:Y:S01]  /*07e0*/  IMAD R11, R16, 0x2, R9 ;  /* 0x00000002100b7824 */ /* 0x000fe200078e0209 */
[-C--:B------:R-:W-:Y:S01]  /*07f0*/  LEA.HI.X.SX32 R63, R10, R15.reuse, 0x1, P1 ;  /* 0x0000000f0a3f7211 */ /* 0x080fe200008f0eff */
[----:B------:R-:W-:Y:S01]  /*0800*/  IMAD R4, R3, 0x10, R12 ;  /* 0x0000001003047824 */ /* 0x000fe200078e020c */
[----:B------:R-:W-:Y:S01]  /*0810*/  LEA.HI.X.SX32 R67, R8, R15, 0x1, P3 ;  /* 0x0000000f08437211 */ /* 0x000fe200018f0eff */
[----:B------:R-:W-:Y:S01]  /*0820*/  IMAD R8, R16, 0x2, R11 ;  /* 0x0000000210087824 */ /* 0x000fe200078e020b */
[C---:B------:R-:W-:Y:S01]  /*0830*/  LEA R72, P1, R6.reuse, R79, 0x1 ;  /* 0x0000004f06487211 */ /* 0x040fe200078208ff */
[----:B------:R-:W-:Y:S01]  /*0840*/  IMAD R122, R13, 0x110, RZ ;  /* 0x000001100d7a7824 */ /* 0x000fe200078e02ff */
[-C--:B------:R-:W-:Y:S01]  /*0850*/  LEA.HI.X.SX32 R69, R5, R15.reuse, 0x1, P4 ;  /* 0x0000000f05457211 */ /* 0x080fe200020f0eff */
[----:B------:R-:W-:Y:S01]  /*0860*/  IMAD R5, R3, 0x10, R4 ;  /* 0x0000001003057824 */ /* 0x000fe200078e0204 */
[----:B------:R-:W-:Y:S01]  /*0870*/  LEA.HI.X.SX32 R73, R6, R15, 0x1, P1 ;  /* 0x0000000f06497211 */ /* 0x000fe200008f0eff */
[----:B------:R-:W-:Y:S01]  /*0880*/  IMAD R6, R16, 0x2, R8 ;  /* 0x0000000210067824 */ /* 0x000fe200078e0208 */
[----:B------:R-:W-:-:S02]  /*0890*/  LEA R76, P2, R4, R79, 0x1 ;  /* 0x0000004f044c7211 */ /* 0x000fc400078408ff */
[C---:B------:R-:W-:Y:S02]  /*08a0*/  LEA R78, P3, R5.reuse, R79, 0x1 ;  /* 0x0000004f054e7211 */ /* 0x040fe400078608ff */
[----:B------:R-:W-:Y:S01]  /*08b0*/  LEA.HI.X.SX32 R77, R4, R15, 0x1, P2 ;  /* 0x0000000f044d7211 */ /* 0x000fe200010f0eff */
[----:B------:R-:W-:Y:S01]  /*08c0*/  IMAD R4, R16, 0x2, R6 ;  /* 0x0000000210047824 */ /* 0x000fe200078e0206 */
[----:B------:R-:W-:Y:S02]  /*08d0*/  LEA R74, P1, R12, R79, 0x1 ;  /* 0x0000004f0c4a7211 */ /* 0x000fe400078208ff */
[-C--:B------:R-:W-:Y:S01]  /*08e0*/  LEA.HI.X.SX32 R79, R5, R15.reuse, 0x1, P3 ;  /* 0x0000000f054f7211 */ /* 0x080fe200018f0eff */
[----:B------:R-:W-:Y:S01]  /*08f0*/  IMAD R5, R16, 0x2, R4 ;  /* 0x0000000210057824 */ /* 0x000fe200078e0204 */
[----:B------:R-:W-:Y:S02]  /*0900*/  LEA.HI.X.SX32 R75, R12, R15, 0x1, P1 ;  /* 0x0000000f0c4b7211 */ /* 0x000fe400008f0eff */
[----:B------:R-:W-:-:S02]  /*0910*/  LEA.HI.X.SX32 R71, R7, R60, 0x1, P0 ;  /* 0x0000003c07477211 */ /* 0x000fc400000f0eff */
[----:B------:R-:W-:Y:S02]  /*0920*/  SHF.R.S32.HI R10, RZ, 0x6, R0 ;  /* 0x00000006ff0a7819 */ /* 0x000fe40000011400 */
[-C--:B------:R-:W-:Y:S02]  /*0930*/  LEA R80, P1, R9, R92.reuse, 0x1 ;  /* 0x0000005c09507211 */ /* 0x080fe400078208ff */
[-C--:B------:R-:W-:Y:S02]  /*0940*/  LEA R82, P0, R11, R92.reuse, 0x1 ;  /* 0x0000005c0b527211 */ /* 0x080fe400078008ff */
[----:B------:R-:W-:Y:S02]  /*0950*/  LEA R84, P2, R8, R92, 0x1 ;  /* 0x0000005c08547211 */ /* 0x000fe400078408ff */
[----:B------:R-:W-:Y:S02]  /*0960*/  LEA R7, R16, R5, 0x1 ;  /* 0x0000000510077211 */ /* 0x000fe400078e08ff */
[----:B------:R-:W-:-:S02]  /*0970*/  SGXT R10, R10, 0x1 ;  /* 0x000000010a0a781a */ /* 0x000fc40000000200 */
[-C--:B------:R-:W-:Y:S02]  /*0980*/  LEA.HI.X.SX32 R81, R9, R60.reuse, 0x1, P1 ;  /* 0x0000003c09517211 */ /* 0x080fe400008f0eff */
[-C--:B------:R-:W-:Y:S02]  /*0990*/  LEA.HI.X.SX32 R83, R11, R60.reuse, 0x1, P0 ;  /* 0x0000003c0b537211 */ /* 0x080fe400000f0eff */
[----:B------:R-:W-:Y:S02]  /*09a0*/  LEA.HI.X.SX32 R85, R8, R60, 0x1, P2 ;  /* 0x0000003c08557211 */ /* 0x000fe400010f0eff */
[----:B------:R-:W-:Y:S02]  /*09b0*/  CS2R R8, SRZ ;  /* 0x0000000000087805 */ /* 0x000fe4000001ff00 */
[-C--:B------:R-:W-:Y:S02]  /*09c0*/  LEA R86, P0, R6, R92.reuse, 0x1 ;  /* 0x0000005c06567211 */ /* 0x080fe400078008ff */
[----:B------:R-:W-:-:S02]  /*09d0*/  LEA R88, P1, R4, R92, 0x1 ;  /* 0x0000005c04587211 */ /* 0x000fc400078208ff */
[-C--:B------:R-:W-:Y:S02]  /*09e0*/  LEA R90, P2, R5, R92.reuse, 0x1 ;  /* 0x0000005c055a7211 */ /* 0x080fe400078408ff */
[----:B------:R-:W-:Y:S02]  /*09f0*/  LEA R92, P3, R7, R92, 0x1 ;  /* 0x0000005c075c7211 */ /* 0x000fe400078608ff */
[----:B------:R-:W-:Y:S02]  /*0a00*/  LOP3.LUT R124, R10, 0x90, RZ, 0xc0, !PT ;  /* 0x000000900a7c7812 */ /* 0x000fe400078ec0ff */
[----:B------:R-:W-:Y:S02]  /*0a10*/  CS2R R10, SRZ ;  /* 0x00000000000a7805 */ /* 0x000fe4000001ff00 */
[----:B------:R-:W-:Y:S02]  /*0a20*/  LOP3.LUT R122, R122, 0x30, R113, 0x78, !PT ;  /* 0x000000307a7a7812 */ /* 0x000fe400078e7871 */
[----:B------:R-:W-:-:S02]  /*0a30*/  LEA.HI.X.SX32 R87, R6, R60, 0x1, P0 ;  /* 0x0000003c06577211 */ /* 0x000fc400000f0eff */
[-C--:B------:R-:W-:Y:S02]  /*0a40*/  LEA.HI.X.SX32 R89, R4, R60.reuse, 0x1, P1 ;  /* 0x0000003c04597211 */ /* 0x080fe400008f0eff */
[-C--:B------:R-:W-:Y:S02]  /*0a50*/  LEA.HI.X.SX32 R91, R5, R60.reuse, 0x1, P2 ;  /* 0x0000003c055b7211 */ /* 0x080fe400010f0eff */
[----:B------:R-:W-:Y:S02]  /*0a60*/  CS2R R4, SRZ ;  /* 0x0000000000047805 */ /* 0x000fe4000001ff00 */
[----:B------:R-:W-:Y:S01]  /*0a70*/  LEA.HI.X.SX32 R93, R7, R60, 0x1, P3 ;  /* 0x0000003c075d7211 */ /* 0x000fe200018f0eff */
[----:B------:R-:W-:Y:S01]  /*0a80*/  IMAD.MOV.U32 R60, RZ, RZ, 0x3f800000 ;  /* 0x3f800000ff3c7424 */ /* 0x000fe200078e00ff */
[----:B------:R-:W-:Y:S02]  /*0a90*/  IADD3 R119, R14, R119, RZ ;  /* 0x000000770e777210 */ /* 0x000fe40007ffe0ff */
[----:B------:R-:W-:-:S02]  /*0aa0*/  CS2R R6, SRZ ;  /* 0x0000000000067805 */ /* 0x000fc4000001ff00 */
[----:B------:R-:W-:Y:S02]  /*0ab0*/  LOP3.LUT R124, R124, 0x17e, R113, 0x78, !PT ;  /* 0x0000017e7c7c7812 */ /* 0x000fe400078e7871 */
[C---:B------:R-:W-:Y:S02]  /*0ac0*/  LOP3.LUT R127, R118.reuse, 0x40, RZ, 0x3c, !PT ;  /* 0x00000040767f7812 */ /* 0x040fe400078e3cff */
[----:B------:R-:W-:Y:S02]  /*0ad0*/  LOP3.LUT R128, R118, 0x60, RZ, 0x3c, !PT ;  /* 0x0000006076807812 */ /* 0x000fe400078e3cff */
[----:B------:R-:W-:-:S07]  /*0ae0*/  LOP3.LUT R120, R122, 0x40, RZ, 0x3c, !PT ;  /* 0x000000407a787812 */ /* 0x000fce00078e3cff */
.L_x_1:
[----:B------:R-:W-:-:S04]  /*0af0*/  IMAD.WIDE R16, R123, 0x2, R72 ;  /* 0x000000027b107825 */ /* 0x000fc800078e0248 */
[C---:B------:R-:W-:Y:S02]  /*0b00*/  IMAD.WIDE R18, R123.reuse, 0x2, R66 ;  /* 0x000000027b127825 */ /* 0x040fe400078e0242 */
[----:B------:R0:W2:Y:S02]  /*0b10*/  LDG.E.U16 R17, desc[UR10][R16.64] ;  /* 0x0000000a10117981 */ /* 0x0000a4000c1e1500 */
[C---:B------:R-:W-:Y:S02]  /*0b20*/  IMAD.WIDE R24, R123.reuse, 0x2, R78 ;  /* 0x000000027b187825 */ /* 0x040fe400078e024e */
[----:B------:R1:W3:Y:S02]  /*0b30*/  LDG.E.U16 R19, desc[UR10][R18.64] ;  /* 0x0000000a12137981 */ /* 0x0002e4000c1e1500 */
[C---:B------:R-:W-:Y:S02]  /*0b40*/  IMAD.WIDE R26, R123.reuse, 0x2, R68 ;  /* 0x000000027b1a7825 */ /* 0x040fe400078e0244 */
[----:B------:R4:W5:Y:S02]  /*0b50*/  LDG.E.U16 R25, desc[UR10][R24.64] ;  /* 0x0000000a18197981 */ /* 0x000964000c1e1500 */
[----:B------:R-:W-:-:S02]  /*0b60*/  IMAD.WIDE R12, R123, 0x2, R62 ;  /* 0x000000027b0c7825 */ /* 0x000fc400078e023e */
[----:B------:R-:W5:Y:S02]  /*0b70*/  LDG.E.U16 R27, desc[UR10][R26.64] ;  /* 0x0000000a1a1b7981 */ /* 0x000f64000c1e1500 */
[C---:B------:R-:W-:Y:S02]  /*0b80*/  IMAD.WIDE R14, R123.reuse, 0x2, R64 ;  /* 0x000000027b0e7825 */ /* 0x040fe400078e0240 */
[----:B------:R-:W5:Y:S02]  /*0b90*/  LDG.E.U16 R29, desc[UR10][R12.64] ;  /* 0x0000000a0c1d7981 */ /* 0x000f64000c1e1500 */
[C---:B------:R-:W-:Y:S02]  /*0ba0*/  IMAD.WIDE R20, R123.reuse, 0x2, R74 ;  /* 0x000000027b147825 */ /* 0x040fe400078e024a */
[----:B------:R-:W5:Y:S02]  /*0bb0*/  LDG.E.U16 R31, desc[UR10][R14.64] ;  /* 0x0000000a0e1f7981 */ /* 0x000f64000c1e1500 */
[----:B------:R-:W-:-:S02]  /*0bc0*/  IMAD.WIDE R22, R123, 0x2, R76 ;  /* 0x000000027b167825 */ /* 0x000fc400078e024c */
[----:B------:R-:W5:Y:S04]  /*0bd0*/  LDG.E.U16 R33, desc[UR10][R20.64] ;  /* 0x0000000a14217981 */ /* 0x000f68000c1e1500 */
[----:B------:R-:W5:Y:S01]  /*0be0*/  LDG.E.U16 R35, desc[UR10][R22.64] ;  /* 0x0000000a16237981 */ /* 0x000f62000c1e1500 */
[----:B------:R-:W-:Y:S01]  /*0bf0*/  BAR.SYNC.DEFER_BLOCKING 0x0 ;  /* 0x0000000000007b1d */ /* 0x000fe20000010000 */
[----:B------:R-:W-:-:S04]  /*0c00*/  LEA R138, R132, UR4, 0x1 ;  /* 0x00000004848a7c11 */ /* 0x000fc8000f8e08ff */
[----:B0-----:R-:W-:-:S04]  /*0c10*/  LOP3.LUT R16, R138, 0x70, RZ, 0xfc, !PT ;  /* 0x000000708a107812 */ /* 0x001fc800078efcff */
[-C--:B------:R-:W-:Y:S02]  /*0c20*/  ISETP.GE.AND P3, PT, R125, R16.reuse, PT ;  /* 0x000000107d00720c */ /* 0x080fe40003f66270 */
[----:B------:R-:W-:Y:S02]  /*0c30*/  ISETP.GE.AND P5, PT, R116, R16, PT ;  /* 0x000000107400720c */ /* 0x000fe40003fa6270 */
[----:B------:R-:W-:Y:S02]  /*0c40*/  SEL R57, RZ, 0x1fffe, P3 ;  /* 0x0001fffeff397807 */ /* 0x000fe40001800000 */
[C---:B------:R-:W-:Y:S02]  /*0c50*/  LOP3.LUT R16, R138.reuse, 0x78, RZ, 0xfc, !PT ;  /* 0x000000788a107812 */ /* 0x040fe400078efcff */
[----:B-1----:R-:W-:Y:S02]  /*0c60*/  LOP3.LUT R18, R138, 0x79, RZ, 0xfc, !PT ;  /* 0x000000798a127812 */ /* 0x002fe400078efcff */
[----:B------:R-:W-:-:S02]  /*0c70*/  SEL R136, RZ, 0x7fff8, P5 ;  /* 0x0007fff8ff887807 */ /* 0x000fc40002800000 */
[-C--:B------:R-:W-:Y:S02]  /*0c80*/  ISETP.GE.AND P1, PT, R116, R16.reuse, PT ;  /* 0x000000107400720c */ /* 0x080fe40003f26270 */
[----:B------:R-:W-:Y:S01]  /*0c90*/  ISETP.GE.AND P5, PT, R125, R16, PT ;  /* 0x000000107d00720c */ /* 0x000fe20003fa6270 */
[----:B------:R-:W-:Y:S01]  /*0ca0*/  VIADD R16, R138, 0x9 ;  /* 0x000000098a107836 */ /* 0x000fe20000000000 */
[----:B------:R-:W-:Y:S02]  /*0cb0*/  ISETP.GE.AND P6, PT, R116, R18, PT ;  /* 0x000000127400720c */ /* 0x000fe40003fc6270 */
[C---:B----4-:R-:W-:Y:S01]  /*0cc0*/  LOP3.LUT R24, R138.reuse, 0x69, RZ, 0xfc, !PT ;  /* 0x000000698a187812 */ /* 0x050fe200078efcff */
[----:B------:R-:W-:Y:S01]  /*0cd0*/  VIADD R32, R138, 0x10 ;  /* 0x000000108a207836 */ /* 0x000fe20000000000 */
[----:B------:R-:W-:Y:S02]  /*0ce0*/  SEL R109, RZ, 0x4, P6 ;  /* 0x00000004ff6d7807 */ /* 0x000fe40003000000 */
[----:B------:R-:W-:-:S02]  /*0cf0*/  SEL R110, RZ, 0x7fff8, P1 ;  /* 0x0007fff8ff6e7807 */ /* 0x000fc40000800000 */
[----:B------:R-:W-:Y:S02]  /*0d00*/  SEL R43, RZ, 0x1fffe, P5 ;  /* 0x0001fffeff2b7807 */ /* 0x000fe40002800000 */
[-C--:B------:R-:W-:Y:S02]  /*0d10*/  ISETP.GE.AND P1, PT, R116, R16.reuse, PT ;  /* 0x000000107400720c */ /* 0x080fe40003f26270 */
[C---:B------:R-:W-:Y:S02]  /*0d20*/  ISETP.GE.AND P5, PT, R125.reuse, R16, PT ;  /* 0x000000107d00720c */ /* 0x040fe40003fa6270 */
[----:B------:R-:W-:Y:S01]  /*0d30*/  ISETP.GE.AND P0, PT, R125, R18, PT ;  /* 0x000000127d00720c */ /* 0x000fe20003f06270 */
[C---:B------:R-:W-:Y:S02]  /*0d40*/  VIADD R40, R138.reuse, 0x11 ;  /* 0x000000118a287836 */ /* 0x040fe40000000000 */
[C---:B------:R-:W-:Y:S02]  /*0d50*/  VIADD R158, R138.reuse, 0x28 ;  /* 0x000000288a9e7836 */ /* 0x040fe40000000000 */
[----:B------:R-:W-:-:S02]  /*0d60*/  VIADD R156, R138, 0x21 ;  /* 0x000000218a9c7836 */ /* 0x000fc40000000000 */
[C---:B------:R-:W-:Y:S02]  /*0d70*/  VIADD R154, R138.reuse, 0x29 ;  /* 0x000000298a9a7836 */ /* 0x040fe40000000000 */
[C---:B------:R-:W-:Y:S02]  /*0d80*/  VIADD R160, R138.reuse, 0x38 ;  /* 0x000000388aa07836 */ /* 0x040fe40000000000 */
[C---:B------:R-:W-:Y:S02]  /*0d90*/  VIADD R150, R138.reuse, 0x31 ;  /* 0x000000318a967836 */ /* 0x040fe40000000000 */
[C---:B------:R-:W-:Y:S01]  /*0da0*/  VIADD R152, R138.reuse, 0x30 ;  /* 0x000000308a987836 */ /* 0x040fe20000000000 */
[C---:B------:R-:W-:Y:S02]  /*0db0*/  LOP3.LUT R144, R138.reuse, 0x59, RZ, 0xfc, !PT ;  /* 0x000000598a907812 */ /* 0x040fe400078efcff */
[C---:B------:R-:W-:Y:S02]  /*0dc0*/  IADD3 R148, R138.reuse, 0x39, RZ ;  /* 0x000000398a947810 */ /* 0x040fe40007ffe0ff */
[----:B------:R-:W-:-:S02]  /*0dd0*/  LOP3.LUT R146, R138, 0x41, RZ, 0xfc, !PT ;  /* 0x000000418a927812 */ /* 0x000fc400078efcff */
[C---:B------:R-:W-:Y:S01]  /*0de0*/  LOP3.LUT R142, R138.reuse, 0x58, RZ, 0xfc, !PT ;  /* 0x000000588a8e7812 */ /* 0x040fe200078efcff */
[----:B--2---:R0:W-:Y:S04]  /*0df0*/  STS.U16 [R124+UR6+0x400], R17 ;  /* 0x000400117c007988 */ /* 0x0041e80008000406 */
[----:B---3--:R-:W-:Y:S04]  /*0e00*/  STS.U16 [R124+UR6+0x600], R19 ;  /* 0x000600137c007988 */ /* 0x008fe80008000406 */
[----:B-----5:R-:W-:Y:S04]  /*0e10*/  STS.U16 [R124+UR6+0xc00], R25 ;  /* 0x000c00197c007988 */ /* 0x020fe80008000406 */
[----:B------:R-:W-:Y:S04]  /*0e20*/  STS.U16 [R124+UR6+0xe00], R27 ;  /* 0x000e001b7c007988 */ /* 0x000fe80008000406 */
[----:B------:R-:W-:Y:S04]  /*0e30*/  STS.U16 [R124+UR6], R29 ;  /* 0x0000001d7c007988 */ /* 0x000fe80008000406 */
[----:B------:R-:W-:Y:S04]  /*0e40*/  STS.U16 [R124+UR6+0x200], R31 ;  /* 0x0002001f7c007988 */ /* 0x000fe80008000406 */
[----:B------:R1:W-:Y:S04]  /*0e50*/  STS.U16 [R124+UR6+0x800], R33 ;  /* 0x000800217c007988 */ /* 0x0003e80008000406 */
[----:B------:R-:W-:Y:S01]  /*0e60*/  STS.U16 [R124+UR6+0xa00], R35 ;  /* 0x000a00237c007988 */ /* 0x000fe20008000406 */
[----:B------:R-:W-:Y:S06]  /*0e70*/  BAR.SYNC.DEFER_BLOCKING 0x0 ;  /* 0x0000000000007b1d */ /* 0x000fec0000010000 */
[----:B------:R-:W-:Y:S04]  /*0e80*/  LDSM.16.MT88.4 R52, [R2+0x1000] ;  /* 0x001000000234783b */ /* 0x000fe80000004200 */
[----:B------:R-:W2:Y:S04]  /*0e90*/  LDSM.16.M88.4 R12, [R119] ;  /* 0x00000000770c783b */ /* 0x000ea80000000200 */
[----:B------:R-:W3:Y:S04]  /*0ea0*/  LDSM.16.M88.4 R36, [R119+0x600] ;  /* 0x000600007724783b */ /* 0x000ee80000000200 */
[----:B------:R-:W4:Y:S01]  /*0eb0*/  LDSM.16.M88.4 R20, [R119+0x200] ;  /* 0x000200007714783b */ /* 0x000f220000000200 */
[----:B0-----:R-:W-:-:S03]  /*0ec0*/  LOP3.LUT R17, R138, 0x71, RZ, 0xfc, !PT ;  /* 0x000000718a117812 */ /* 0x001fc600078efcff */
[----:B------:R-:W0:Y:S01]  /*0ed0*/  LDSM.16.M88.4 R28, [R119+0x400] ;  /* 0x00040000771c783b */ /* 0x000e220000000200 */
[-C--:B------:R-:W-:Y:S02]  /*0ee0*/  ISETP.GE.AND P4, PT, R125, R17.reuse, PT ;  /* 0x000000117d00720c */ /* 0x080fe40003f86270 */
[----:B-1----:R-:W-:Y:S01]  /*0ef0*/  LOP3.LUT R33, R138, 0x68, RZ, 0xfc, !PT ;  /* 0x000000688a217812 */ /* 0x002fe200078efcff */
[----:B------:R-:W-:Y:S01]  /*0f00*/  LDSM.16.M88.4 R104, [R119+0xa00] ;  /* 0x000a00007768783b */ /* 0x000fe20000000200 */
[----:B------:R-:W-:Y:S02]  /*0f10*/  SEL R56, RZ, 0x1, P4 ;  /* 0x00000001ff387807 */ /* 0x000fe40002000000 */
[----:B------:R-:W-:Y:S01]  /*0f20*/  ISETP.GE.AND P2, PT, R116, R17, PT ;  /* 0x000000117400720c */ /* 0x000fe20003f46270 */
[----:B------:R-:W-:Y:S01]  /*0f30*/  LDSM.16.M88.4 R44, [R119+0x800] ;  /* 0x00080000772c783b */ /* 0x000fe20000000200 */
[----:B------:R-:W-:Y:S01]  /*0f40*/  LOP3.LUT R17, R138, 0x60, RZ, 0xfc, !PT ;  /* 0x000000608a117812 */ /* 0x000fe200078efcff */
[----:B------:R-:W-:-:S02]  /*0f50*/  IMAD.IADD R56, R56, 0x1, R57 ;  /* 0x0000000138387824 */ /* 0x000fc400078e0239 */
[----:B------:R-:W-:Y:S01]  /*0f60*/  LDSM.16.M88.4 R96, [R119+0xc00] ;  /* 0x000c00007760783b */ /* 0x000fe20000000200 */
[C---:B--2---:R-:W-:Y:S01]  /*0f70*/  HMMA.16816.F32.BF16 R100, R52.reuse, R14, RZ ;  /* 0x0000000e3464723c */ /* 0x044fe200000418ff */
[----:B------:R-:W-:Y:S02]  /*0f80*/  SEL R111, RZ, 0x4, P2 ;  /* 0x00000004ff6f7807 */ /* 0x000fe40001000000 */
[-C--:B------:R-:W-:Y:S02]  /*0f90*/  ISETP.GE.AND P3, PT, R116, R17.reuse, PT ;  /* 0x000000117400720c */ /* 0x080fe40003f66270 */
[----:B------:R-:W-:Y:S01]  /*0fa0*/  ISETP.GE.AND P2, PT, R125, R17, PT ;  /* 0x000000117d00720c */ /* 0x000fe20003f46270 */
[----:B------:R-:W-:Y:S01]  /*0fb0*/  HMMA.16816.F32.BF16 R12, R52, R12, RZ ;  /* 0x0000000c340c723c */ /* 0x000fe200000418ff */
[----:B------:R-:W-:Y:S02]  /*0fc0*/  LOP3.LUT R17, R138, 0x61, RZ, 0xfc, !PT ;  /* 0x000000618a117812 */ /* 0x000fe400078efcff */
[----:B------:R-:W-:-:S02]  /*0fd0*/  LOP3.LUT R137, R56, 0x3, RZ, 0xc0, !PT ;  /* 0x0000000338897812 */ /* 0x000fc400078ec0ff */
[----:B------:R-:W1:Y:S01]  /*0fe0*/  LDSM.16.M88.4 R56, [R119+0xe00] ;  /* 0x000e00007738783b */ /* 0x000e620000000200 */
[----:B------:R-:W-:Y:S02]  /*0ff0*/  SEL R42, RZ, 0x1fffe, P2 ;  /* 0x0001fffeff2a7807 */ /* 0x000fe40001000000 */
[-C--:B------:R-:W-:Y:S02]  /*1000*/  ISETP.GE.AND P6, PT, R125, R17.reuse, PT ;  /* 0x000000117d00720c */ /* 0x080fe40003fc6270 */
[C---:B------:R-:W-:Y:S02]  /*1010*/  ISETP.GE.AND P2, PT, R116.reuse, R24, PT ;  /* 0x000000187400720c */ /* 0x040fe40003f46270 */
[----:B------:R-:W-:Y:S01]  /*1020*/  ISETP.GE.AND P4, PT, R116, R17, PT ;  /* 0x000000117400720c */ /* 0x000fe20003f86270 */
[----:B------:R-:W-:-:S05]  /*1030*/  VIADD R17, R138, 0x8 ;  /* 0x000000088a117836 */ /* 0x000fca0000000000 */
[----:B------:R-:W-:Y:S01]  /*1040*/  FMUL R101, R101, UR5 ;  /* 0x0000000565657c20 */ /* 0x000fe20008400000 */
[----:B------:R-:W-:Y:S01]  /*1050*/  FMUL R103, R103, UR5 ;  /* 0x0000000567677c20 */ /* 0x000fe20008400000 */
[----:B------:R-:W-:Y:S02]  /*1060*/  SEL R41, RZ, 0x1, P6 ;  /* 0x00000001ff297807 */ /* 0x000fe40003000000 */
[----:B------:R-:W-:Y:S02]  /*1070*/  SEL R48, RZ, 0x4, P2 ;  /* 0x00000004ff307807 */ /* 0x000fe40001000000 */
[----:B------:R-:W-:Y:S02]  /*1080*/  FSEL R135, R101, -INF , P1 ;  /* 0xff80000065877808 */ /* 0x000fe40000800000 */
[----:B------:R-:W-:Y:S02]  /*1090*/  FSEL R134, R103, -INF , P5 ;  /* 0xff80000067867808 */ /* 0x000fe40002800000 */
[----:B------:R-:W-:-:S02]  /*10a0*/  SEL R51, RZ, 0x4, P4 ;  /* 0x00000004ff337807 */ /* 0x000fc40002000000 */
[CC--:B------:R-:W-:Y:S02]  /*10b0*/  ISETP.GE.AND P6, PT, R116.reuse, R33.reuse, PT ;  /* 0x000000217400720c */ /* 0x0c0fe40003fc6270 */
[C---:B------:R-:W-:Y:S02]  /*10c0*/  ISETP.GE.AND P1, PT, R125.reuse, R33, PT ;  /* 0x000000217d00720c */ /* 0x040fe40003f26270 */
[-C--:B------:R-:W-:Y:S02]  /*10d0*/  ISETP.GE.AND P5, PT, R116, R32.reuse, PT ;  /* 0x000000207400720c */ /* 0x080fe40003fa6270 */
[C---:B------:R-:W-:Y:S02]  /*10e0*/  ISETP.GE.AND P2, PT, R125.reuse, R32, PT ;  /* 0x000000207d00720c */ /* 0x040fe40003f46270 */
[----:B------:R-:W-:Y:S01]  /*10f0*/  ISETP.GE.AND P4, PT, R125, R24, PT ;  /* 0x000000187d00720c */ /* 0x000fe20003f86270 */
[----:B---3--:R-:W-:Y:S01]  /*1100*/  HMMA.16816.F32.BF16 R32, R52, R38, RZ ;  /* 0x000000263420723c */ /* 0x008fe200000418ff */
[----:B------:R-:W-:-:S02]  /*1110*/  SEL R108, RZ, 0x7fff8, P3 ;  /* 0x0007fff8ff6c7807 */ /* 0x000fc40001800000 */
[----:B------:R-:W-:-:S04]  /*1120*/  ISETP.GE.AND P3, PT, R116, R17, PT ;  /* 0x000000117400720c */ /* 0x000fc80003f66270 */
[----:B------:R-:W-:Y:S01]  /*1130*/  SEL R38, RZ, 0x1, P0 ;  /* 0x00000001ff267807 */ /* 0x000fe20000000000 */
[C---:B----4-:R-:W-:Y:S01]  /*1140*/  HMMA.16816.F32.BF16 R16, R52.reuse, R20, RZ ;  /* 0x000000143410723c */ /* 0x050fe200000418ff */
[----:B------:R-:W-:Y:S02]  /*1150*/  SEL R49, RZ, 0x1, P4 ;  /* 0x00000001ff317807 */ /* 0x000fe40002000000 */
[----:B------:R-:W-:Y:S01]  /*1160*/  SEL R50, RZ, 0x1fffe, P1 ;  /* 0x0001fffeff327807 */ /* 0x000fe20000800000 */
[----:B------:R-:W-:Y:S02]  /*1170*/  IMAD.IADD R43, R38, 0x1, R43 ;  /* 0x00000001262b7824 */ /* 0x000fe400078e022b */
[----:B------:R-:W-:Y:S01]  /*1180*/  HMMA.16816.F32.BF16 R20, R52, R22, RZ ;  /* 0x000000163414723c */ /* 0x000fe200000418ff */
[----:B------:R-:W-:Y:S01]  /*1190*/  IADD3 R50, R49, R50, RZ ;  /* 0x0000003231327210 */ /* 0x000fe20007ffe0ff */
[----:B------:R-:W-:Y:S01]  /*11a0*/  FMUL R12, R12, UR5 ;  /* 0x000000050c0c7c20 */ /* 0x000fe20008400000 */
[----:B------:R-:W-:Y:S01]  /*11b0*/  LOP3.LUT R103, R43, 0x3, RZ, 0xc0, !PT ;  /* 0x000000032b677812 */ /* 0x000fe200078ec0ff */
[----:B------:R-:W-:Y:S01]  /*11c0*/  FMUL R102, R102, UR5 ;  /* 0x0000000566667c20 */ /* 0x000fe20008400000 */
[----:B------:R-:W-:-:S02]  /*11d0*/  SEL R49, RZ, 0x7fff8, P6 ;  /* 0x0007fff8ff317807 */ /* 0x000fc40003000000 */
[----:B------:R-:W-:Y:S01]  /*11e0*/  LOP3.LUT R50, R50, 0x3, RZ, 0xc0, !PT ;  /* 0x0000000332327812 */ /* 0x000fe200078ec0ff */
[----:B------:R-:W-:Y:S01]  /*11f0*/  IMAD.IADD R41, R41, 0x1, R42 ;  /* 0x0000000129297824 */ /* 0x000fe200078e022a */
[----:B------:R-:W-:Y:S02]  /*1200*/  ISETP.GE.AND P6, PT, R116, R138, PT ;  /* 0x0000008a7400720c */ /* 0x000fe40003fc6270 */
[----:B------:R-:W-:Y:S01]  /*1210*/  IADD3 R140, R137, R136, R111 ;  /* 0x00000088898c7210 */ /* 0x000fe20007ffe06f */
[----:B0-----:R-:W-:Y:S01]  /*1220*/  HMMA.16816.F32.BF16 R24, R52, R28, RZ ;  /* 0x0000001c3418723c */ /* 0x001fe200000418ff */
[----:B------:R-:W-:Y:S01]  /*1230*/  IADD3 R111, R103, R110, R109 ;  /* 0x0000006e676f7210 */ /* 0x000fe20007ffe06d */
[----:B------:R-:W-:Y:S01]  /*1240*/  FMUL R136, R13, UR5 ;  /* 0x000000050d887c20 */ /* 0x000fe20008400000 */
[----:B------:R-:W-:Y:S02]  /*1250*/  IADD3 R109, R50, R49, R48 ;  /* 0x00000031326d7210 */ /* 0x000fe40007ffe030 */
[----:B------:R-:W-:-:S02]  /*1260*/  FSEL R13, R12, -INF , P6 ;  /* 0xff8000000c0d7808 */ /* 0x000fc40003000000 */
[----:B------:R-:W-:Y:S02]  /*1270*/  FSEL R12, R102, -INF , P6 ;  /* 0xff800000660c7808 */ /* 0x000fe40003000000 */
[----:B------:R-:W-:Y:S02]  /*1280*/  LOP3.LUT R101, R41, 0x3, RZ, 0xc0, !PT ;  /* 0x0000000329657812 */ /* 0x000fe400078ec0ff */
[----:B------:R-:W-:Y:S01]  /*1290*/  ISETP.GT.AND P6, PT, R116, R138, PT ;  /* 0x0000008a7400720c */ /* 0x000fe20003fc4270 */
[----:B------:R-:W-:Y:S01]  /*12a0*/  HMMA.16816.F32.BF16 R28, R52, R30, RZ ;  /* 0x0000001e341c723c */ /* 0x000fe200000418ff */
[----:B------:R-:W-:Y:S01]  /*12b0*/  IMAD.SHL.U32 R109, R109, 0x100, RZ ;  /* 0x000001006d6d7824 */ /* 0x000fe200078e00ff */
[----:B------:R-:W-:Y:S01]  /*12c0*/  IADD3 R110, R101, R108, R51 ;  /* 0x0000006c656e7210 */ /* 0x000fe20007ffe033 */
[----:B------:R-:W-:Y:S01]  /*12d0*/  FMUL R14, R14, UR5 ;  /* 0x000000050e0e7c20 */ /* 0x000fe20008400000 */
[----:B------:R-:W-:Y:S01]  /*12e0*/  FSEL R136, R136, -INF , P6 ;  /* 0xff80000088887808 */ /* 0x000fe20003000000 */
[----:B------:R-:W-:Y:S01]  /*12f0*/  VIADD R108, R138, 0x18 ;  /* 0x000000188a6c7836 */ /* 0x000fe20000000000 */
[----:B------:R-:W-:Y:S01]  /*1300*/  ISETP.GE.AND P6, PT, R125, R138, PT ;  /* 0x0000008a7d00720c */ /* 0x000fe20003fc6270 */
[----:B------:R-:W-:Y:S01]  /*1310*/  FMUL R137, R100, UR5 ;  /* 0x0000000564897c20 */ /* 0x000fe20008400000 */
[----:B------:R-:W-:-:S02]  /*1320*/  LOP3.LUT R111, R111, 0xf, RZ, 0xc0, !PT ;  /* 0x0000000f6f6f7812 */ /* 0x000fc400078ec0ff */
[----:B------:R-:W-:Y:S01]  /*1330*/  LOP3.LUT R109, R109, 0xf00, RZ, 0xe2, !PT ;  /* 0x00000f006d6d7812 */ /* 0x000fe200078ee2ff */
[----:B------:R-:W-:Y:S01]  /*1340*/  FMUL R139, R16, UR5 ;  /* 0x00000005108b7c20 */ /* 0x000fe20008400000 */
[----:B------:R-:W-:Y:S01]  /*1350*/  FSEL R14, R14, -INF , P6 ;  /* 0xff8000000e0e7808 */ /* 0x000fe20003000000 */
[----:B------:R-:W-:Y:S01]  /*1360*/  FMUL R20, R20, UR5 ;  /* 0x0000000514147c20 */ /* 0x000fe20008400000 */
[C---:B------:R-:W-:Y:S01]  /*1370*/  ISETP.GE.AND P6, PT, R116.reuse, R108, PT ;  /* 0x0000006c7400720c */ /* 0x040fe20003fc6270 */
[----:B------:R-:W-:Y:S01]  /*1380*/  FMUL R17, R17, UR5 ;  /* 0x0000000511117c20 */ /* 0x000fe20008400000 */
[----:B------:R-:W-:Y:S01]  /*1390*/  ISETP.GE.AND P4, PT, R116, R40, PT ;  /* 0x000000287400720c */ /* 0x000fe20003f86270 */
[----:B------:R-:W-:Y:S01]  /*13a0*/  IMAD R141, R140, 0x10, R111 ;  /* 0x000000108c8d7824 */ /* 0x000fe200078e026f */
[----:B------:R-:W-:Y:S01]  /*13b0*/  FSEL R137, R137, -INF , P3 ;  /* 0xff80000089897808 */ /* 0x000fe20001800000 */
[----:B------:R-:W-:Y:S01]  /*13c0*/  VIADD R16, R138, 0x19 ;  /* 0x000000198a107836 */ /* 0x000fe20000000000 */
[----:B------:R-:W-:Y:S01]  /*13d0*/  HMMA.16816.F32.BF16 R36, R52, R36, RZ ;  /* 0x000000243424723c */ /* 0x000fe200000418ff */
[----:B------:R-:W-:Y:S01]  /*13e0*/  ISETP.GE.AND P3, PT, R125, R108, PT ;  /* 0x0000006c7d00720c */ /* 0x000fe20003f66270 */
[----:B------:R-:W-:Y:S01]  /*13f0*/  IMAD R140, R110, 0x1000, R109 ;  /* 0x000010006e8c7824 */ /* 0x000fe200078e026d */
[----:B------:R-:W-:-:S03]  /*1400*/  FSEL R159, R20, -INF , P6 ;  /* 0xff800000149f7808 */ /* 0x000fc60003000000 */
[----:B-1----:R-:W-:Y:S01]  /*1410*/  HMMA.16816.F32.BF16 R108, R52, R56, RZ ;  /* 0x00000038346c723c */ /* 0x002fe200000418ff */
[----:B------:R-:W-:-:S06]  /*1420*/  FMNMX R20, R13, R136, !PT ;  /* 0x000000880d147209 */ /* 0x000fcc0007800000 */
[----:B------:R-:W-:Y:S02]  /*1430*/  FSEL R57, R139, -INF , P5 ;  /* 0xff8000008b397808 */ /* 0x000fe40002800000 */
[----:B------:R-:W-:Y:S01]  /*1440*/  FSEL R139, R17, -INF , P4 ;  /* 0xff800000118b7808 */ /* 0x000fe20002000000 */
[C---:B------:R-:W-:Y:S01]  /*1450*/  HMMA.16816.F32.BF16 R100, R52.reuse, R106, RZ ;  /* 0x0000006a3464723c */ /* 0x040fe200000418ff */
[-C--:B------:R-:W-:Y:S02]  /*1460*/  ISETP.GE.AND P5, PT, R116, R16.reuse, PT ;  /* 0x000000107400720c */ /* 0x080fe40003fa6270 */
[----:B------:R-:W-:Y:S01]  /*1470*/  ISETP.GE.AND P4, PT, R125, R16, PT ;  /* 0x000000107d00720c */ /* 0x000fe20003f86270 */
[----:B------:R-:W-:Y:S01]  /*1480*/  VIADD R16, R138, 0x20 ;  /* 0x000000208a107836 */ /* 0x000fe20000000000 */
[----:B------:R-:W-:Y:S01]  /*1490*/  FMNMX R20, R137, R20, !PT ;  /* 0x0000001489147209 */ /* 0x000fe20007800000 */
[----:B------:R-:W-:Y:S01]  /*14a0*/  FMUL R24, R24, UR5 ;  /* 0x0000000518187c20 */ /* 0x000fe20008400000 */
[----:B------:R-:W-:Y:S02]  /*14b0*/  HMMA.16816.F32.BF16 R48, R52, R104, RZ ;  /* 0x000000683430723c */ /* 0x000fe400000418ff */
[----:B------:R-:W-:-:S02]  /*14c0*/  ISETP.GE.AND P6, PT, R116, R16, PT ;  /* 0x000000107400720c */ /* 0x000fc40003fc6270 */
[----:B------:R-:W-:Y:S01]  /*14d0*/  FMNMX R20, R135, R20, !PT ;  /* 0x0000001487147209 */ /* 0x000fe20007800000 */
[----:B------:R-:W-:Y:S01]  /*14e0*/  FMUL R21, R21, UR5 ;  /* 0x0000000515157c20 */ /* 0x000fe20008400000 */
[----:B------:R-:W-:Y:S01]  /*14f0*/  ISETP.GE.AND P1, PT, R125, R40, PT ;  /* 0x000000287d00720c */ /* 0x000fe20003f26270 */
[----:B------:R-:W-:Y:S01]  /*1500*/  FMUL R28, R28, UR5 ;  /* 0x000000051c1c7c20 */ /* 0x000fe20008400000 */
[----:B------:R-:W-:Y:S01]  /*1510*/  LOP3.LUT R141, R141, 0xff, RZ, 0xc0, !PT ;  /* 0x000000ff8d8d7812 */ /* 0x000fe200078ec0ff */
[C---:B------:R-:W-:Y:S01]  /*1520*/  HMMA.16816.F32.BF16 R40, R52.reuse, R44, RZ ;  /* 0x0000002c3428723c */ /* 0x040fe200000418ff */
[----:B------:R-:W-:Y:S02]  /*1530*/  FSEL R157, R24, -INF , P6 ;  /* 0xff800000189d7808 */ /* 0x000fe40003000000 */
[----:B------:R-:W-:Y:S02]  /*1540*/  ISETP.GE.AND P6, PT, R116, R158, PT ;  /* 0x0000009e7400720c */ /* 0x000fe40003fc6270 */
[----:B------:R-:W-:Y:S01]  /*1550*/  FMNMX R20, R57, R20, !PT ;  /* 0x0000001439147209 */ /* 0x000fe20007800000 */
[----:B------:R-:W-:Y:S01]  /*1560*/  HMMA.16816.F32.BF16 R44, R52, R46, RZ ;  /* 0x0000002e342c723c */ /* 0x000fe200000418ff */
[----:B------:R-:W-:Y:S01]  /*1570*/  IMAD.IADD R143, R140, 0x1, R141 ;  /* 0x000000018c8f7824 */ /* 0x000fe200078e028d */
[----:B------:R-:W-:Y:S01]  /*1580*/  FSEL R149, R21, -INF , P5 ;  /* 0xff80000015957808 */ /* 0x000fe20002800000 */
[----:B------:R-:W-:Y:S01]  /*1590*/  FMUL R25, R25, UR5 ;  /* 0x0000000519197c20 */ /* 0x000fe20008400000 */
[----:B------:R-:W-:Y:S01]  /*15a0*/  ISETP.GE.AND P5, PT, R116, R156, PT ;  /* 0x0000009c7400720c */ /* 0x000fe20003fa6270 */
[----:B------:R-:W-:Y:S01]  /*15b0*/  FMUL R29, R29, UR5 ;  /* 0x000000051d1d7c20 */ /* 0x000fe20008400000 */
[----:B------:R-:W-:-:S02]  /*15c0*/  FSEL R141, R28, -INF , P6 ;  /* 0xff8000001c8d7808 */ /* 0x000fc40003000000 */
[----:B------:R-:W-:Y:S02]  /*15d0*/  FMNMX R20, R139, R20, !PT ;  /* 0x000000148b147209 */ /* 0x000fe40007800000 */
[----:B------:R-:W-:Y:S01]  /*15e0*/  ISETP.GE.AND P6, PT, R116, R154, PT ;  /* 0x0000009a7400720c */ /* 0x000fe20003fc6270 */
[----:B------:R-:W-:Y:S01]  /*15f0*/  FMUL R32, R32, UR5 ;  /* 0x0000000520207c20 */ /* 0x000fe20008400000 */
[----:B------:R-:W-:Y:S01]  /*1600*/  FSEL R155, R25, -INF , P5 ;  /* 0xff800000199b7808 */ /* 0x000fe20002800000 */
[----:B------:R-:W-:Y:S01]  /*1610*/  FMUL R37, R37, UR5 ;  /* 0x0000000525257c20 */ /* 0x000fe20008400000 */
[----:B------:R-:W-:Y:S01]  /*1620*/  FMNMX R20, R159, R20, !PT ;  /* 0x000000149f147209 */ /* 0x000fe20007800000 */
[----:B------:R-:W-:Y:S01]  /*1630*/  HMMA.16816.F32.BF16 R104, R52, R96, RZ ;  /* 0x000000603468723c */ /* 0x000fe200000418ff */
[----:B------:R-:W-:Y:S02]  /*1640*/  ISETP.GE.AND P5, PT, R116, R160, PT ;  /* 0x000000a07400720c */ /* 0x000fe40003fa6270 */
[----:B------:R-:W-:-:S02]  /*1650*/  FSEL R151, R29, -INF , P6 ;  /* 0xff8000001d977808 */ /* 0x000fc40003000000 */
[----:B------:R-:W-:Y:S01]  /*1660*/  ISETP.GE.AND P6, PT, R116, R150, PT ;  /* 0x000000967400720c */ /* 0x000fe20003fc6270 */
[C---:B------:R-:W-:Y:S01]  /*1670*/  HMMA.16816.F32.BF16 R96, R52.reuse, R98, RZ ;  /* 0x000000623460723c */ /* 0x040fe200000418ff */
[----:B------:R-:W-:Y:S01]  /*1680*/  FMNMX R20, R149, R20, !PT ;  /* 0x0000001495147209 */ /* 0x000fe20007800000 */
[----:B------:R-:W-:Y:S01]  /*1690*/  FMUL R36, R36, UR5 ;  /* 0x0000000524247c20 */ /* 0x000fe20008400000 */
[----:B------:R-:W-:Y:S01]  /*16a0*/  FSEL R153, R37, -INF , P6 ;  /* 0xff80000025997808 */ /* 0x000fe20003000000 */
[----:B------:R-:W-:Y:S02]  /*16b0*/  FMUL R17, R101, UR5 ;  /* 0x0000000565117c20 */ /* 0x000fe40008400000 */
[----:B------:R-:W-:Y:S01]  /*16c0*/  HMMA.16816.F32.BF16 R52, R52, R58, RZ ;  /* 0x0000003a3434723c */ /* 0x000fe200000418ff */
[----:B------:R-:W-:Y:S02]  /*16d0*/  ISETP.GE.AND P6, PT, R116, R144, PT ;  /* 0x000000907400720c */ /* 0x000fe40003fc6270 */
[----:B------:R-:W-:-:S04]  /*16e0*/  LOP3.LUT R140, R138, 0x51, RZ, 0xfc, !PT ;  /* 0x000000518a8c7812 */ /* 0x000fc800078efcff */
[----:B------:R-:W-:Y:S02]  /*16f0*/  FSEL R59, R32, -INF , P5 ;  /* 0xff800000203b7808 */ /* 0x000fe40002800000 */
[----:B------:R-:W-:Y:S02]  /*1700*/  ISETP.GE.AND P5, PT, R116, R152, PT ;  /* 0x000000987400720c */ /* 0x000fe40003fa6270 */
[----:B------:R-:W-:Y:S01]  /*1710*/  FMNMX R20, R157, R20, !PT ;  /* 0x000000149d147209 */ /* 0x000fe20007800000 */
[----:B------:R-:W-:Y:S01]  /*1720*/  FMUL R33, R33, UR5 ;  /* 0x0000000521217c20 */ /* 0x000fe20008400000 */
[----:B------:R-:W-:Y:S01]  /*1730*/  FSEL R145, R36, -INF , P5 ;  /* 0xff80000024917808 */ /* 0x000fe20002800000 */
[----:B------:R-:W-:Y:S01]  /*1740*/  FMUL R25, R49, UR5 ;  /* 0x0000000531197c20 */ /* 0x000fe20008400000 */
[----:B------:R-:W-:Y:S02]  /*1750*/  ISETP.GE.AND P5, PT, R116, R148, PT ;  /* 0x000000947400720c */ /* 0x000fe40003fa6270 */
[----:B------:R-:W-:-:S02]  /*1760*/  FSEL R17, R17, -INF , P6 ;  /* 0xff80000011117808 */ /* 0x000fc40003000000 */
[----:B------:R-:W-:Y:S02]  /*1770*/  ISETP.GE.AND P6, PT, R116, R140, PT ;  /* 0x0000008c7400720c */ /* 0x000fe40003fc6270 */
[----:B------:R-:W-:Y:S02]  /*1780*/  FMNMX R20, R155, R20, !PT ;  /* 0x000000149b147209 */ /* 0x000fe40007800000 */
[----:B------:R-:W-:Y:S02]  /*1790*/  LOP3.LUT R56, R138, 0x49, RZ, 0xfc, !PT ;  /* 0x000000498a387812 */ /* 0x000fe400078efcff */
[----:B------:R-:W-:Y:S01]  /*17a0*/  FSEL R147, R33, -INF , P5 ;  /* 0xff80000021937808 */ /* 0x000fe20002800000 */
[----:B------:R-:W-:Y:S01]  /*17b0*/  FMUL R33, R45, UR5 ;  /* 0x000000052d217c20 */ /* 0x000fe20008400000 */
[----:B------:R-:W-:Y:S01]  /*17c0*/  FSEL R25, R25, -INF , P6 ;  /* 0xff80000019197808 */ /* 0x000fe20003000000 */
[----:B------:R-:W-:Y:S01]  /*17d0*/  FMUL R29, R48, UR5 ;  /* 0x00000005301d7c20 */ /* 0x000fe20008400000 */
[----:B------:R-:W-:-:S02]  /*17e0*/  FMNMX R20, R141, R20, !PT ;  /* 0x000000148d147209 */ /* 0x000fc40007800000 */
[----:B------:R-:W-:Y:S02]  /*17f0*/  ISETP.GE.AND P6, PT, R116, R56, PT ;  /* 0x000000387400720c */ /* 0x000fe40003fc6270 */
[----:B------:R-:W-:Y:S01]  /*1800*/  LOP3.LUT R48, R138, 0x48, RZ, 0xfc, !PT ;  /* 0x000000488a307812 */ /* 0x000fe200078efcff */
[----:B------:R-:W-:Y:S01]  /*1810*/  FMUL R161, R44, UR5 ;  /* 0x000000052ca17c20 */ /* 0x000fe20008400000 */
[----:B------:R-:W-:Y:S02]  /*1820*/  FMNMX R20, R151, R20, !PT ;  /* 0x0000001497147209 */ /* 0x000fe40007800000 */
[----:B------:R-:W-:Y:S02]  /*1830*/  FSEL R33, R33, -INF , P6 ;  /* 0xff80000021217808 */ /* 0x000fe40003000000 */
[----:B------:R-:W-:Y:S02]  /*1840*/  ISETP.GE.AND P6, PT, R116, R48, PT ;  /* 0x000000307400720c */ /* 0x000fe40003fc6270 */
[----:B------:R-:W-:Y:S01]  /*1850*/  FMNMX R20, R145, R20, !PT ;  /* 0x0000001491147209 */ /* 0x000fe20007800000 */
[----:B------:R-:W-:Y:S01]  /*1860*/  FMUL R41, R41, UR5 ;  /* 0x0000000529297c20 */ /* 0x000fe20008400000 */
[----:B------:R-:W-:-:S02]  /*1870*/  FSEL R161, R161, -INF , P6 ;  /* 0xff800000a1a17808 */ /* 0x000fc40003000000 */
[----:B------:R-:W-:Y:S02]  /*1880*/  ISETP.GE.AND P6, PT, R116, R146, PT ;  /* 0x000000927400720c */ /* 0x000fe40003fc6270 */
[----:B------:R-:W-:Y:S02]  /*1890*/  LOP3.LUT R44, R138, 0x40, RZ, 0xfc, !PT ;  /* 0x000000408a2c7812 */ /* 0x000fe400078efcff */
[----:B------:R-:W-:Y:S01]  /*18a0*/  FMNMX R20, R153, R20, !PT ;  /* 0x0000001499147209 */ /* 0x000fe20007800000 */
[----:B------:R-:W-:Y:S01]  /*18b0*/  FMUL R40, R40, UR5 ;  /* 0x0000000528287c20 */ /* 0x000fe20008400000 */
[----:B------:R-:W-:Y:S02]  /*18c0*/  FSEL R163, R41, -INF , P6 ;  /* 0xff80000029a37808 */ /* 0x000fe40003000000 */
[----:B------:R-:W-:Y:S02]  /*18d0*/  ISETP.GE.AND P6, PT, R116, R44, PT ;  /* 0x0000002c7400720c */ /* 0x000fe40003fc6270 */
[----:B------:R-:W-:-:S02]  /*18e0*/  FMNMX R20, R59, R20, !PT ;  /* 0x000000143b147209 */ /* 0x000fc40007800000 */
[----:B------:R-:W-:Y:S02]  /*18f0*/  FSEL R165, R40, -INF , P6 ;  /* 0xff80000028a57808 */ /* 0x000fe40003000000 */
[----:B------:R-:W-:Y:S01]  /*1900*/  FMNMX R20, R147, R20, !PT ;  /* 0x0000001493147209 */ /* 0x000fe20007800000 */
[----:B------:R-:W-:-:S03]  /*1910*/  FMUL R21, R100, UR5 ;  /* 0x0000000564157c20 */ /* 0x000fc60008400000 */
[----:B------:R-:W-:Y:S02]  /*1920*/  FMNMX R20, R165, R20, !PT ;  /* 0x00000014a5147209 */ /* 0x000fe40007800000 */
[----:B------:R-:W-:Y:S02]  /*1930*/  ISETP.GE.AND P5, PT, R116, R142, PT ;  /* 0x0000008e7400720c */ /* 0x000fe40003fa6270 */
[----:B------:R-:W-:Y:S02]  /*1940*/  LOP3.LUT R58, R138, 0x50, RZ, 0xfc, !PT ;  /* 0x000000508a3a7812 */ /* 0x000fe400078efcff */
[----:B------:R-:W-:Y:S02]  /*1950*/  FMNMX R20, R163, R20, !PT ;  /* 0x00000014a3147209 */ /* 0x000fe40007800000 */
[----:B------:R-:W-:Y:S02]  /*1960*/  FSEL R21, R21, -INF , P5 ;  /* 0xff80000015157808 */ /* 0x000fe40002800000 */
[----:B------:R-:W-:-:S02]  /*1970*/  ISETP.GE.AND P5, PT, R116, R58, PT ;  /* 0x0000003a7400720c */ /* 0x000fc40003fa6270 */
[----:B------:R-:W-:Y:S02]  /*1980*/  FMNMX R20, R161, R20, !PT ;  /* 0x00000014a1147209 */ /* 0x000fe40007800000 */
[----:B------:R-:W-:Y:S02]  /*1990*/  LOP3.LUT R28, R143, 0xffff, RZ, 0xc0, !PT ;  /* 0x0000ffff8f1c7812 */ /* 0x000fe400078ec0ff */
[----:B------:R-:W-:Y:S02]  /*19a0*/  FSEL R29, R29, -INF , P5 ;  /* 0xff8000001d1d7808 */ /* 0x000fe40002800000 */
[----:B------:R-:W-:Y:S02]  /*19b0*/  FMNMX R20, R33, R20, !PT ;  /* 0x0000001421147209 */ /* 0x000fe40007800000 */
[----:B------:R-:W-:Y:S01]  /*19c0*/  SHF.R.U32.HI R24, RZ, 0xf, R28 ;  /* 0x0000000fff187819 */ /* 0x000fe2000001161c */
[----:B------:R-:W-:Y:S01]  /*19d0*/  FMUL R104, R104, UR5 ;  /* 0x0000000568687c20 */ /* 0x000fe20008400000 */
[----:B------:R-:W-:-:S02]  /*19e0*/  FMNMX R20, R29, R20, !PT ;  /* 0x000000141d147209 */ /* 0x000fc40007800000 */
[----:B------:R-:W-:Y:S02]  /*19f0*/  LOP3.LUT P6, RZ, R24, 0x1, RZ, 0xc0, !PT ;  /* 0x0000000118ff7812 */ /* 0x000fe400078cc0ff */
[--C-:B------:R-:W-:Y:S01]  /*1a00*/  SHF.R.U32.HI R24, RZ, 0xe, R28.reuse ;  /* 0x0000000eff187819 */ /* 0x100fe2000001161c */
[----:B------:R-:W-:Y:S01]  /*1a10*/  FMUL R37, R105, UR5 ;  /* 0x0000000569257c20 */ /* 0x000fe20008400000 */
[----:B------:R-:W-:Y:S02]  /*1a20*/  FMNMX R20, R25, R20, !PT ;  /* 0x0000001419147209 */ /* 0x000fe40007800000 */
[----:B------:R-:W-:Y:S02]  /*1a30*/  FSEL R143, R104, -INF , !P6 ;  /* 0xff800000688f7808 */ /* 0x000fe40007000000 */
[----:B------:R-:W-:Y:S02]  /*1a40*/  LOP3.LUT P6, RZ, R24, 0x1, RZ, 0xc0, !PT ;  /* 0x0000000118ff7812 */ /* 0x000fe400078cc0ff */
[----:B------:R-:W-:-:S02]  /*1a50*/  SHF.R.U32.HI R24, RZ, 0xb, R28 ;  /* 0x0000000bff187819 */ /* 0x000fc4000001161c */
[----:B------:R-:W-:Y:S01]  /*1a60*/  FMNMX R20, R21, R20, !PT ;  /* 0x0000001415147209 */ /* 0x000fe20007800000 */
[----:B------:R-:W-:Y:S01]  /*1a70*/  FMUL R96, R96, UR5 ;  /* 0x0000000560607c20 */ /* 0x000fe20008400000 */
[----:B------:R-:W-:Y:S02]  /*1a80*/  FSEL R37, R37, -INF , !P6 ;  /* 0xff80000025257808 */ /* 0x000fe40007000000 */
[----:B------:R-:W-:Y:S02]  /*1a90*/  LOP3.LUT P6, RZ, R24, 0x1, RZ, 0xc0, !PT ;  /* 0x0000000118ff7812 */ /* 0x000fe400078cc0ff */
[----:B------:R-:W-:Y:S02]  /*1aa0*/  SHF.R.U32.HI R24, RZ, 0xa, R28 ;  /* 0x0000000aff187819 */ /* 0x000fe4000001161c */
[----:B------:R-:W-:Y:S01]  /*1ab0*/  FMNMX R20, R17, R20, !PT ;  /* 0x0000001411147209 */ /* 0x000fe20007800000 */
[----:B------:R-:W-:Y:S01]  /*1ac0*/  FMUL R97, R97, UR5 ;  /* 0x0000000561617c20 */ /* 0x000fe20008400000 */
[----:B------:R-:W-:-:S02]  /*1ad0*/  FSEL R101, R96, -INF , !P6 ;  /* 0xff80000060657808 */ /* 0x000fc40007000000 */
[----:B------:R-:W-:Y:S02]  /*1ae0*/  LOP3.LUT P6, RZ, R24, 0x1, RZ, 0xc0, !PT ;  /* 0x0000000118ff7812 */ /* 0x000fe400078cc0ff */
[----:B------:R-:W-:Y:S02]  /*1af0*/  FMNMX R20, R143, R20, !PT ;  /* 0x000000148f147209 */ /* 0x000fe40007800000 */
[----:B------:R-:W-:Y:S01]  /*1b00*/  SHF.R.U32.HI R24, RZ, 0x7, R28 ;  /* 0x00000007ff187819 */ /* 0x000fe2000001161c */
[----:B------:R-:W-:Y:S01]  /*1b10*/  FMUL R105, R108, UR5 ;  /* 0x000000056c697c20 */ /* 0x000fe20008400000 */
[----:B------:R-:W-:Y:S02]  /*1b20*/  FSEL R97, R97, -INF , !P6 ;  /* 0xff80000061617808 */ /* 0x000fe40007000000 */
[----:B------:R-:W-:Y:S02]  /*1b30*/  FMNMX R20, R37, R20, !PT ;  /* 0x0000001425147209 */ /* 0x000fe40007800000 */
[----:B------:R-:W-:-:S02]  /*1b40*/  LOP3.LUT P6, RZ, R24, 0x1, RZ, 0xc0, !PT ;  /* 0x0000000118ff7812 */ /* 0x000fc400078cc0ff */
[--C-:B------:R-:W-:Y:S01]  /*1b50*/  SHF.R.U32.HI R24, RZ, 0x6, R28.reuse ;  /* 0x00000006ff187819 */ /* 0x100fe2000001161c */
[----:B------:R-:W-:Y:S01]  /*1b60*/  FMUL R41, R109, UR5 ;  /* 0x000000056d297c20 */ /* 0x000fe20008400000 */
[----:B------:R-:W-:Y:S02]  /*1b70*/  FMNMX R20, R101, R20, !PT ;  /* 0x0000001465147209 */ /* 0x000fe40007800000 */
[----:B------:R-:W-:Y:S02]  /*1b80*/  FSEL R105, R105, -INF , !P6 ;  /* 0xff80000069697808 */ /* 0x000fe40007000000 */
[----:B------:R-:W-:Y:S02]  /*1b90*/  LOP3.LUT P6, RZ, R24, 0x1, RZ, 0xc0, !PT ;  /* 0x0000000118ff7812 */ /* 0x000fe400078cc0ff */
[----:B------:R-:W-:Y:S02]  /*1ba0*/  SHF.R.U32.HI R24, RZ, 0x3, R28 ;  /* 0x00000003ff187819 */ /* 0x000fe4000001161c */
[----:B------:R-:W-:Y:S01]  /*1bb0*/  FMNMX R20, R97, R20, !PT ;  /* 0x0000001461147209 */ /* 0x000fe20007800000 */
[----:B------:R-:W-:Y:S01]  /*1bc0*/  FMUL R45, R52, UR5 ;  /* 0x00000005342d7c20 */ /* 0x000fe20008400000 */
[----:B------:R-:W-:-:S02]  /*1bd0*/  FSEL R41, R41, -INF , !P6 ;  /* 0xff80000029297808 */ /* 0x000fc40007000000 */
[----:B------:R-:W-:Y:S02]  /*1be0*/  LOP3.LUT P6, RZ, R24, 0x1, RZ, 0xc0, !PT ;  /* 0x0000000118ff7812 */ /* 0x000fe400078cc0ff */
[----:B------:R-:W-:Y:S02]  /*1bf0*/  SHF.R.U32.HI R24, RZ, 0x2, R28 ;  /* 0x00000002ff187819 */ /* 0x000fe4000001161c */
[----:B------:R-:W-:Y:S01]  /*1c00*/  FMNMX R20, R105, R20, !PT ;  /* 0x0000001469147209 */ /* 0x000fe20007800000 */
[----:B------:R-:W-:Y:S01]  /*1c10*/  FMUL R49, R53, UR5 ;  /* 0x0000000535317c20 */ /* 0x000fe20008400000 */
[----:B------:R-:W-:Y:S02]  /*1c20*/  FSEL R45, R45, -INF , !P6 ;  /* 0xff8000002d2d7808 */ /* 0x000fe40007000000 */
[----:B------:R-:W-:Y:S02]  /*1c30*/  LOP3.LUT P6, RZ, R24, 0x1, RZ, 0xc0, !PT ;  /* 0x0000000118ff7812 */ /* 0x000fe400078cc0ff */
[----:B------:R-:W-:-:S02]  /*1c40*/  FMNMX R20, R41, R20, !PT ;  /* 0x0000001429147209 */ /* 0x000fc40007800000 */
[----:B------:R-:W-:Y:S02]  /*1c50*/  FSEL R49, R49, -INF , !P6 ;  /* 0xff80000031317808 */ /* 0x000fe40007000000 */
[----:B------:R-:W-:-:S04]  /*1c60*/  FMNMX R20, R45, R20, !PT ;  /* 0x000000142d147209 */ /* 0x000fc80007800000 */
[----:B------:R-:W-:-:S05]  /*1c70*/  FMNMX R32, R49, R20, !PT ;  /* 0x0000001431207209 */ /* 0x000fca0007800000 */
[----:B------:R-:W0:Y:S01]  /*1c80*/  SHFL.BFLY PT, R53, R32, 0x2, 0x1f ;  /* 0x0c401f0020357f89 */ /* 0x000e2200000e0000 */
[----:B------:R-:W-:Y:S01]  /*1c90*/  IMAD.WIDE R166, R121, 0x2, R70 ;  /* 0x0000000279a67825 */ /* 0x000fe200078e0246 */
[----:B------:R-:W-:-:S03]  /*1ca0*/  ISETP.GE.AND P6, PT, R125, R16, PT ;  /* 0x000000107d00720c */ /* 0x000fc60003fc6270 */
[----:B------:R-:W-:-:S04]  /*1cb0*/  IMAD.WIDE R108, R121, 0x2, R88 ;  /* 0x00000002796c7825 */ /* 0x000fc800078e0258 */
[----:B------:R-:W-:Y:S01]  /*1cc0*/  FMUL R16, R18, UR5 ;  /* 0x0000000512107c20 */ /* 0x000fe20008400000 */
[----:B------:R-:W-:-:S04]  /*1cd0*/  IMAD.WIDE R168, R121, 0x2, R80 ;  /* 0x0000000279a87825 */ /* 0x000fc800078e0250 */
[----:B------:R-:W-:Y:S01]  /*1ce0*/  FMUL R18, R19, UR5 ;  /* 0x0000000513127c20 */ /* 0x000fe20008400000 */
[----:B------:R-:W-:Y:S01]  /*1cf0*/  FMUL R20, R22, UR5 ;  /* 0x0000000516147c20 */ /* 0x000fe20008400000 */
[----:B------:R-:W-:-:S04]  /*1d00*/  IMAD.WIDE R170, R121, 0x2, R82 ;  /* 0x0000000279aa7825 */ /* 0x000fc800078e0252 */
[----:B------:R-:W-:Y:S01]  /*1d10*/  FMUL R22, R23, UR5 ;  /* 0x0000000517167c20 */ /* 0x000fe20008400000 */
[----:B------:R-:W2:Y:S01]  /*1d20*/  LDG.E.U16 R19, desc[UR10][R166.64] ;  /* 0x0000000aa6137981 */ /* 0x000ea2000c1e1500 */
[----:B------:R-:W-:-:S04]  /*1d30*/  IMAD.WIDE R174, R121, 0x2, R90 ;  /* 0x0000000279ae7825 */ /* 0x000fc800078e025a */
[----:B------:R-:W-:Y:S01]  /*1d40*/  FMUL R24, R26, UR5 ;  /* 0x000000051a187c20 */ /* 0x000fe20008400000 */
[----:B------:R-:W3:Y:S01]  /*1d50*/  LDG.E.U16 R23, desc[UR10][R168.64] ;  /* 0x0000000aa8177981 */ /* 0x000ee2000c1e1500 */
[----:B0-----:R-:W-:Y:S01]  /*1d60*/  FMNMX R36, R32, R53, !PT ;  /* 0x0000003520247209 */ /* 0x001fe20007800000 */
[C---:B------:R-:W-:Y:S02]  /*1d70*/  IMAD.WIDE R52, R121.reuse, 0x2, R86 ;  /* 0x0000000279347825 */ /* 0x040fe400078e0256 */
[----:B------:R-:W4:Y:S02]  /*1d80*/  LDG.E.U16 R109, desc[UR10][R108.64] ;  /* 0x0000000a6c6d7981 */ /* 0x000f24000c1e1500 */
[----:B------:R-:W-:-:S04]  /*1d90*/  IMAD.WIDE R172, R121, 0x2, R84 ;  /* 0x0000000279ac7825 */ /* 0x000fc800078e0254 */
[----:B------:R-:W-:Y:S01]  /*1da0*/  IMAD.WIDE R176, R121, 0x2, R92 ;  /* 0x0000000279b07825 */ /* 0x000fe200078e025c */
[----:B------:R0:W5:Y:S03]  /*1db0*/  LDG.E.U16 R53, desc[UR10][R52.64] ;  /* 0x0000000a34357981 */ /* 0x000166000c1e1500 */
[----:B------:R-:W-:Y:S01]  /*1dc0*/  FMUL R26, R27, UR5 ;  /* 0x000000051b1a7c20 */ /* 0x000fe20008400000 */
[----:B------:R1:W4:Y:S04]  /*1dd0*/  LDG.E.U16 R32, desc[UR10][R170.64] ;  /* 0x0000000aaa207981 */ /* 0x000328000c1e1500 */
[----:B------:R-:W4:Y:S04]  /*1de0*/  LDG.E.U16 R96, desc[UR10][R174.64] ;  /* 0x0000000aae607981 */ /* 0x000f28000c1e1500 */
[----:B------:R-:W4:Y:S04]  /*1df0*/  LDG.E.U16 R27, desc[UR10][R172.64] ;  /* 0x0000000aac1b7981 */ /* 0x000f28000c1e1500 */
[----:B------:R-:W4:Y:S04]  /*1e00*/  LDG.E.U16 R167, desc[UR10][R176.64] ;  /* 0x0000000ab0a77981 */ /* 0x000f28000c1e1500 */
[----:B------:R-:W1:Y:S01]  /*1e10*/  SHFL.BFLY PT, R179, R36, 0x1, 0x1f ;  /* 0x0c201f0024b37f89 */ /* 0x000e6200000e0000 */
[----:B------:R-:W-:Y:S01]  /*1e20*/  FSEL R16, R16, -INF , P2 ;  /* 0xff80000010107808 */ /* 0x000fe20001000000 */
[----:B------:R-:W-:Y:S01]  /*1e30*/  FMUL R30, R30, UR5 ;  /* 0x000000051e1e7c20 */ /* 0x000fe20008400000 */
[----:B------:R-:W-:Y:S01]  /*1e40*/  ISETP.GE.AND P2, PT, R125, R158, PT ;  /* 0x0000009e7d00720c */ /* 0x000fe20003f46270 */
[----:B------:R-:W-:Y:S01]  /*1e50*/  FMUL R15, R15, UR5 ;  /* 0x000000050f0f7c20 */ /* 0x000fe20008400000 */
[----:B------:R-:W-:Y:S01]  /*1e60*/  ISETP.GT.AND P5, PT, R125, R138, PT ;  /* 0x0000008a7d00720c */ /* 0x000fe20003fa4270 */
[----:B------:R-:W-:Y:S01]  /*1e70*/  FMUL R31, R31, UR5 ;  /* 0x000000051f1f7c20 */ /* 0x000fe20008400000 */
[----:B------:R-:W-:Y:S01]  /*1e80*/  FSEL R20, R20, -INF , P3 ;  /* 0xff80000014147808 */ /* 0x000fe20001800000 */
[----:B------:R-:W-:Y:S01]  /*1e90*/  FMUL R39, R39, UR5 ;  /* 0x0000000527277c20 */ /* 0x000fe20008400000 */
[----:B------:R-:W-:-:S02]  /*1ea0*/  FSEL R104, R30, -INF , P2 ;  /* 0xff8000001e687808 */ /* 0x000fc40001000000 */
[----:B------:R-:W-:Y:S02]  /*1eb0*/  FSEL R24, R24, -INF , P6 ;  /* 0xff80000018187808 */ /* 0x000fe40003000000 */
[----:B------:R-:W-:Y:S02]  /*1ec0*/  FSEL R18, R18, -INF , P1 ;  /* 0xff80000012127808 */ /* 0x000fe40000800000 */
[----:B------:R-:W-:Y:S01]  /*1ed0*/  FSEL R22, R22, -INF , P4 ;  /* 0xff80000016167808 */ /* 0x000fe20002000000 */
[----:B------:R-:W-:Y:S01]  /*1ee0*/  FMUL R38, R38, UR5 ;  /* 0x0000000526267c20 */ /* 0x000fe20008400000 */
[----:B------:R-:W-:Y:S01]  /*1ef0*/  FMUL R34, R34, UR5 ;  /* 0x0000000522227c20 */ /* 0x000fe20008400000 */
[----:B0-----:R-:W-:Y:S01]  /*1f00*/  FMUL R52, R102, UR5 ;  /* 0x0000000566347c20 */ /* 0x001fe20008400000 */
[----:B------:R-:W-:Y:S01]  /*1f10*/  FMUL R35, R35, UR5 ;  /* 0x0000000523237c20 */ /* 0x000fe20008400000 */
[----:B------:R-:W-:Y:S01]  /*1f20*/  FMUL R103, R103, UR5 ;  /* 0x0000000567677c20 */ /* 0x000fe20008400000 */
[----:B------:R-:W-:Y:S01]  /*1f30*/  FMUL R42, R42, UR5 ;  /* 0x000000052a2a7c20 */ /* 0x000fe20008400000 */
[----:B------:R-:W-:Y:S01]  /*1f40*/  FMUL R43, R43, UR5 ;  /* 0x000000052b2b7c20 */ /* 0x000fe20008400000 */
[----:B------:R-:W-:Y:S01]  /*1f50*/  FMUL R162, R46, UR5 ;  /* 0x000000052ea27c20 */ /* 0x000fe20008400000 */
[----:B-1----:R-:W-:Y:S01]  /*1f60*/  FMNMX R36, R36, R179, !PT ;  /* 0x000000b324247209 */ /* 0x002fe20007800000 */
[----:B------:R-:W-:Y:S01]  /*1f70*/  FMUL R47, R47, UR5 ;  /* 0x000000052f2f7c20 */ /* 0x000fe20008400000 */
[----:B------:R-:W-:Y:S01]  /*1f80*/  FMUL R50, R50, UR5 ;  /* 0x0000000532327c20 */ /* 0x000fe20008400000 */
[----:B------:R-:W-:Y:S01]  /*1f90*/  FMUL R106, R106, UR5 ;  /* 0x000000056a6a7c20 */ /* 0x000fe20008400000 */
[----:B------:R-:W-:Y:S01]  /*1fa0*/  FMNMX R36, R36, R131, !PT ;  /* 0x0000008324247209 */ /* 0x000fe20007800000 */
[----:B------:R-:W-:Y:S01]  /*1fb0*/  FMUL R107, R107, UR5 ;  /* 0x000000056b6b7c20 */ /* 0x000fe20008400000 */
[----:B------:R-:W-:Y:S01]  /*1fc0*/  FMUL R98, R98, UR5 ;  /* 0x0000000562627c20 */ /* 0x000fe20008400000 */
[----:B------:R-:W-:Y:S01]  /*1fd0*/  FMUL R110, R110, UR5 ;  /* 0x000000056e6e7c20 */ /* 0x000fe20008400000 */
[----:B------:R-:W-:Y:S01]  /*1fe0*/  FMUL R111, R111, UR5 ;  /* 0x000000056f6f7c20 */ /* 0x000fe20008400000 */
[--C-:B------:R-:W-:Y:S01]  /*1ff0*/  FADD R13, R13, -R36.reuse ;  /* 0x800000240d0d7221 */ /* 0x100fe20000000000 */
[----:B------:R-:W-:Y:S01]  /*2000*/  ISETP.GE.AND P3, PT, R125, R154, PT ;  /* 0x0000009a7d00720c */ /* 0x000fe20003f66270 */
[----:B------:R-:W-:Y:S01]  /*2010*/  FMUL R54, R54, UR5 ;  /* 0x0000000536367c20 */ /* 0x000fe20008400000 */
[----:B------:R-:W-:Y:S01]  /*2020*/  FMUL R55, R55, UR5 ;  /* 0x0000000537377c20 */ /* 0x000fe20008400000 */
[----:B------:R-:W-:Y:S01]  /*2030*/  FMUL R30, R13, 1.4426950216293334961 ;  /* 0x3fb8aa3b0d1e7820 */ /* 0x000fe20000400000 */
[----:B------:R-:W-:Y:S01]  /*2040*/  FADD R13, R137, -R36 ;  /* 0x80000024890d7221 */ /* 0x000fe20000000000 */
[----:B------:R-:W-:Y:S01]  /*2050*/  FSEL R15, R15, -INF , P5 ;  /* 0xff8000000f0f7808 */ /* 0x000fe20002800000 */
[----:B------:R-:W-:Y:S01]  /*2060*/  BAR.SYNC.DEFER_BLOCKING 0x0 ;  /* 0x0000000000007b1d */ /* 0x000fe20000010000 */
[----:B------:R-:W-:Y:S01]  /*2070*/  FSEL R108, R31, -INF , P3 ;  /* 0xff8000001f6c7808 */ /* 0x000fe20001800000 */
[----:B------:R-:W-:Y:S01]  /*2080*/  FMUL R31, R13, 1.4426950216293334961 ;  /* 0x3fb8aa3b0d1f7820 */ /* 0x000fe20000400000 */
[----:B------:R-:W-:-:S02]  /*2090*/  ISETP.GE.AND P6, PT, R125, R150, PT ;  /* 0x000000967d00720c */ /* 0x000fc40003fc6270 */
[----:B------:R-:W-:Y:S02]  /*20a0*/  FMNMX R13, R14, R15, !PT ;  /* 0x0000000f0e0d7209 */ /* 0x000fe40007800000 */
[----:B------:R-:W-:Y:S02]  /*20b0*/  ISETP.GE.AND P3, PT, R125, R140, PT ;  /* 0x0000008c7d00720c */ /* 0x000fe40003f66270 */
[----:B------:R-:W-:Y:S02]  /*20c0*/  FSEL R140, R39, -INF , P6 ;  /* 0xff800000278c7808 */ /* 0x000fe40003000000 */
[----:B------:R-:W-:-:S04]  /*20d0*/  FMNMX R39, R12, R13, !PT ;  /* 0x0000000d0c277209 */ /* 0x000fc80007800000 */
[----:B------:R-:W-:-:S04]  /*20e0*/  FMNMX R39, R134, R39, !PT ;  /* 0x0000002786277209 */ /* 0x000fc80007800000 */
[----:B------:R-:W-:-:S04]  /*20f0*/  FMNMX R39, R16, R39, !PT ;  /* 0x0000002710277209 */ /* 0x000fc80007800000 */
[----:B------:R-:W-:-:S04]  /*2100*/  FMNMX R39, R18, R39, !PT ;  /* 0x0000002712277209 */ /* 0x000fc80007800000 */
[----:B------:R-:W-:Y:S02]  /*2110*/  FMNMX R39, R20, R39, !PT ;  /* 0x0000002714277209 */ /* 0x000fe40007800000 */
[----:B------:R-:W-:Y:S02]  /*2120*/  ISETP.GE.AND P5, PT, R125, R156, PT ;  /* 0x0000009c7d00720c */ /* 0x000fe40003fa6270 */
[----:B------:R-:W-:Y:S02]  /*2130*/  FMNMX R39, R22, R39, !PT ;  /* 0x0000002716277209 */ /* 0x000fe40007800000 */
[----:B------:R-:W-:Y:S02]  /*2140*/  FSEL R26, R26, -INF , P5 ;  /* 0xff8000001a1a7808 */ /* 0x000fe40002800000 */
[----:B------:R-:W-:-:S04]  /*2150*/  FMNMX R39, R24, R39, !PT ;  /* 0x0000002718277209 */ /* 0x000fc80007800000 */
[----:B------:R-:W-:Y:S02]  /*2160*/  FMNMX R39, R26, R39, !PT ;  /* 0x000000271a277209 */ /* 0x000fe40007800000 */
[C---:B------:R-:W-:Y:S02]  /*2170*/  ISETP.GE.AND P4, PT, R125.reuse, R152, PT ;  /* 0x000000987d00720c */ /* 0x040fe40003f86270 */
[----:B------:R-:W-:Y:S02]  /*2180*/  FMNMX R39, R104, R39, !PT ;  /* 0x0000002768277209 */ /* 0x000fe40007800000 */
[----:B------:R-:W-:Y:S02]  /*2190*/  FSEL R138, R38, -INF , P4 ;  /* 0xff800000268a7808 */ /* 0x000fe40002000000 */
[----:B------:R-:W-:Y:S02]  /*21a0*/  FMNMX R39, R108, R39, !PT ;  /* 0x000000276c277209 */ /* 0x000fe40007800000 */
[----:B------:R-:W-:-:S02]  /*21b0*/  ISETP.GE.AND P1, PT, R125, R160, PT ;  /* 0x000000a07d00720c */ /* 0x000fc40003f26270 */
[----:B------:R-:W-:Y:S01]  /*21c0*/  FMNMX R39, R138, R39, !PT ;  /* 0x000000278a277209 */ /* 0x000fe20007800000 */
[----:B------:R-:W-:Y:S01]  /*21d0*/  FADD R136, R136, -R36 ;  /* 0x8000002488887221 */ /* 0x000fe20000000000 */
[----:B------:R-:W-:Y:S02]  /*21e0*/  FSEL R100, R34, -INF , P1 ;  /* 0xff80000022647808 */ /* 0x000fe40000800000 */
[C---:B------:R-:W-:Y:S02]  /*21f0*/  ISETP.GE.AND P1, PT, R125.reuse, R142, PT ;  /* 0x0000008e7d00720c */ /* 0x040fe40003f26270 */
[C---:B------:R-:W-:Y:S02]  /*2200*/  ISETP.GE.AND P5, PT, R125.reuse, R148, PT ;  /* 0x000000947d00720c */ /* 0x040fe40003fa6270 */
[----:B------:R-:W-:Y:S01]  /*2210*/  FMNMX R39, R140, R39, !PT ;  /* 0x000000278c277209 */ /* 0x000fe20007800000 */
[----:B------:R-:W-:Y:S01]  /*2220*/  FMUL R34, R136, 1.4426950216293334961 ;  /* 0x3fb8aa3b88227820 */ /* 0x000fe20000400000 */
[----:B------:R-:W-:-:S02]  /*2230*/  ISETP.GE.AND P2, PT, R125, R144, PT ;  /* 0x000000907d00720c */ /* 0x000fc40003f46270 */
[----:B------:R-:W-:Y:S02]  /*2240*/  FSEL R52, R52, -INF , P1 ;  /* 0xff80000034347808 */ /* 0x000fe40000800000 */
[----:B------:R-:W-:Y:S02]  /*2250*/  FSEL R136, R35, -INF , P5 ;  /* 0xff80000023887808 */ /* 0x000fe40002800000 */
[C---:B------:R-:W-:Y:S02]  /*2260*/  ISETP.GE.AND P1, PT, R125.reuse, R44, PT ;  /* 0x0000002c7d00720c */ /* 0x040fe40003f26270 */
[----:B------:R-:W-:Y:S02]  /*2270*/  FMNMX R39, R100, R39, !PT ;  /* 0x0000002764277209 */ /* 0x000fe40007800000 */
[----:B------:R-:W-:Y:S02]  /*2280*/  ISETP.GE.AND P5, PT, R125, R48, PT ;  /* 0x000000307d00720c */ /* 0x000fe40003fa6270 */
[----:B------:R-:W-:-:S02]  /*2290*/  FSEL R48, R103, -INF , P2 ;  /* 0xff80000067307808 */ /* 0x000fc40001000000 */
[----:B------:R-:W-:Y:S02]  /*22a0*/  ISETP.GE.AND P2, PT, R125, R146, PT ;  /* 0x000000927d00720c */ /* 0x000fe40003f46270 */
[----:B------:R-:W-:Y:S02]  /*22b0*/  FSEL R168, R42, -INF , P1 ;  /* 0xff8000002aa87808 */ /* 0x000fe40000800000 */
[----:B------:R-:W-:Y:S02]  /*22c0*/  FMNMX R39, R136, R39, !PT ;  /* 0x0000002788277209 */ /* 0x000fe40007800000 */
[----:B------:R-:W-:Y:S02]  /*22d0*/  FSEL R170, R43, -INF , P2 ;  /* 0xff8000002baa7808 */ /* 0x000fe40001000000 */
[----:B------:R-:W-:Y:S02]  /*22e0*/  FMNMX R39, R168, R39, !PT ;  /* 0x00000027a8277209 */ /* 0x000fe40007800000 */
[----:B------:R-:W-:-:S02]  /*22f0*/  ISETP.GE.AND P6, PT, R125, R56, PT ;  /* 0x000000387d00720c */ /* 0x000fc40003fc6270 */
[----:B------:R-:W-:Y:S02]  /*2300*/  FSEL R162, R162, -INF , P5 ;  /* 0xff800000a2a27808 */ /* 0x000fe40002800000 */
[----:B------:R-:W-:Y:S02]  /*2310*/  FMNMX R39, R170, R39, !PT ;  /* 0x00000027aa277209 */ /* 0x000fe40007800000 */
[----:B------:R-:W-:Y:S02]  /*2320*/  ISETP.GE.AND P4, PT, R125, R58, PT ;  /* 0x0000003a7d00720c */ /* 0x000fe40003f86270 */
[----:B------:R-:W-:Y:S02]  /*2330*/  FSEL R142, R47, -INF , P6 ;  /* 0xff8000002f8e7808 */ /* 0x000fe40003000000 */
[----:B------:R-:W-:Y:S01]  /*2340*/  FMNMX R39, R162, R39, !PT ;  /* 0x00000027a2277209 */ /* 0x000fe20007800000 */
[----:B------:R0:W-:Y:S01]  /*2350*/  MUFU.EX2 R137, R34 ;  /* 0x0000002200897308 */ /* 0x0001e20000000800 */
[----:B------:R-:W-:-:S02]  /*2360*/  FSEL R50, R50, -INF , P4 ;  /* 0xff80000032327808 */ /* 0x000fc40002000000 */
[----:B------:R-:W-:Y:S02]  /*2370*/  FMNMX R39, R142, R39, !PT ;  /* 0x000000278e277209 */ /* 0x000fe40007800000 */
[----:B------:R-:W-:Y:S01]  /*2380*/  SHF.R.U32.HI R13, RZ, 0xd, R28 ;  /* 0x0000000dff0d7819 */ /* 0x000fe2000001161c */
[----:B0-----:R-:W-:Y:S01]  /*2390*/  FMUL R34, R51, UR5 ;  /* 0x0000000533227c20 */ /* 0x001fe20008400000 */
[----:B------:R-:W-:-:S04]  /*23a0*/  FMNMX R39, R50, R39, !PT ;  /* 0x0000002732277209 */ /* 0x000fc80007800000 */
[----:B------:R-:W-:Y:S02]  /*23b0*/  FSEL R34, R34, -INF , P3 ;  /* 0xff80000022227808 */ /* 0x000fe40001800000 */
[----:B------:R-:W-:Y:S02]  /*23c0*/  LOP3.LUT P3, RZ, R13, 0x1, RZ, 0xc0, !PT ;  /* 0x000000010dff7812 */ /* 0x000fe4000786c0ff */
[----:B------:R-:W-:Y:S02]  /*23d0*/  SHF.R.U32.HI R13, RZ, 0xc, R28 ;  /* 0x0000000cff0d7819 */ /* 0x000fe4000001161c */
[----:B------:R-:W-:Y:S02]  /*23e0*/  FMNMX R39, R34, R39, !PT ;  /* 0x0000002722277209 */ /* 0x000fe40007800000 */
[----:B------:R-:W-:Y:S02]  /*23f0*/  LOP3.LUT P4, RZ, R13, 0x1, RZ, 0xc0, !PT ;  /* 0x000000010dff7812 */ /* 0x000fe4000788c0ff */
[----:B------:R-:W-:-:S02]  /*2400*/  FMNMX R39, R52, R39, !PT ;  /* 0x0000002734277209 */ /* 0x000fc40007800000 */
[--C-:B------:R-:W-:Y:S02]  /*2410*/  SHF.R.U32.HI R13, RZ, 0x9, R28.reuse ;  /* 0x00000009ff0d7819 */ /* 0x100fe4000001161c */
[----:B------:R-:W-:Y:S02]  /*2420*/  FSEL R146, R106, -INF , !P3 ;  /* 0xff8000006a927808 */ /* 0x000fe40005800000 */
[----:B------:R-:W-:Y:S02]  /*2430*/  FMNMX R39, R48, R39, !PT ;  /* 0x0000002730277209 */ /* 0x000fe40007800000 */
[----:B------:R-:W-:Y:S02]  /*2440*/  LOP3.LUT P6, RZ, R13, 0x1, RZ, 0xc0, !PT ;  /* 0x000000010dff7812 */ /* 0x000fe400078cc0ff */
[----:B------:R-:W-:Y:S02]  /*2450*/  SHF.R.U32.HI R13, RZ, 0x8, R28 ;  /* 0x00000008ff0d7819 */ /* 0x000fe4000001161c */
[----:B------:R-:W-:-:S02]  /*2460*/  FSEL R158, R107, -INF , !P4 ;  /* 0xff8000006b9e7808 */ /* 0x000fc40006000000 */
[----:B------:R-:W-:Y:S01]  /*2470*/  FMNMX R39, R146, R39, !PT ;  /* 0x0000002792277209 */ /* 0x000fe20007800000 */
[----:B------:R-:W-:Y:S01]  /*2480*/  FMUL R144, R99, UR5 ;  /* 0x0000000563907c20 */ /* 0x000fe20008400000 */
[----:B------:R-:W-:Y:S02]  /*2490*/  LOP3.LUT P5, RZ, R13, 0x1, RZ, 0xc0, !PT ;  /* 0x000000010dff7812 */ /* 0x000fe400078ac0ff */
[----:B------:R-:W-:Y:S02]  /*24a0*/  SHF.R.U32.HI R13, RZ, 0x5, R28 ;  /* 0x00000005ff0d7819 */ /* 0x000fe4000001161c */
[----:B------:R-:W-:Y:S02]  /*24b0*/  FSEL R150, R98, -INF , !P6 ;  /* 0xff80000062967808 */ /* 0x000fe40007000000 */
[----:B------:R-:W-:Y:S02]  /*24c0*/  FMNMX R39, R158, R39, !PT ;  /* 0x000000279e277209 */ /* 0x000fe40007800000 */
[----:B------:R-:W-:-:S02]  /*24d0*/  LOP3.LUT P2, RZ, R13, 0x1, RZ, 0xc0, !PT ;  /* 0x000000010dff7812 */ /* 0x000fc4000784c0ff */
[--C-:B------:R-:W-:Y:S02]  /*24e0*/  SHF.R.U32.HI R13, RZ, 0x4, R28.reuse ;  /* 0x00000004ff0d7819 */ /* 0x100fe4000001161c */
[----:B------:R-:W-:Y:S02]  /*24f0*/  FSEL R144, R144, -INF , !P5 ;  /* 0xff80000090907808 */ /* 0x000fe40006800000 */
[----:B------:R-:W-:Y:S02]  /*2500*/  FMNMX R39, R150, R39, !PT ;  /* 0x0000002796277209 */ /* 0x000fe40007800000 */
[----:B------:R-:W-:Y:S02]  /*2510*/  LOP3.LUT P1, RZ, R13, 0x1, RZ, 0xc0, !PT ;  /* 0x000000010dff7812 */ /* 0x000fe4000782c0ff */
[----:B------:R-:W-:Y:S02]  /*2520*/  SHF.R.U32.HI R28, RZ, 0x1, R28 ;  /* 0x00000001ff1c7819 */ /* 0x000fe4000001161c */
[----:B------:R-:W-:-:S02]  /*2530*/  FSEL R110, R110, -INF , !P2 ;  /* 0xff8000006e6e7808 */ /* 0x000fc40005000000 */
[----:B------:R-:W-:Y:S02]  /*2540*/  FMNMX R39, R144, R39, !PT ;  /* 0x0000002790277209 */ /* 0x000fe40007800000 */
[----:B------:R-:W-:Y:S02]  /*2550*/  LOP3.LUT P3, RZ, R28, 0x1, RZ, 0xc0, !PT ;  /* 0x000000011cff7812 */ /* 0x000fe4000786c0ff */
[----:B------:R-:W-:Y:S02]  /*2560*/  FSEL R98, R111, -INF , !P1 ;  /* 0xff8000006f627808 */ /* 0x000fe40004800000 */
[----:B------:R-:W-:Y:S02]  /*2570*/  FMNMX R39, R110, R39, !PT ;  /* 0x000000276e277209 */ /* 0x000fe40007800000 */
[----:B------:R-:W-:Y:S02]  /*2580*/  FSEL R106, R54, -INF , !P3 ;  /* 0xff800000366a7808 */ /* 0x000fe40005800000 */
[----:B------:R-:W-:-:S02]  /*2590*/  FMNMX R39, R98, R39, !PT ;  /* 0x0000002762277209 */ /* 0x000fc40007800000 */
[----:B------:R-:W-:Y:S02]  /*25a0*/  FSEL R54, R55, -INF , P0 ;  /* 0xff80000037367808 */ /* 0x000fe40000000000 */
[----:B------:R-:W-:-:S04]  /*25b0*/  FMNMX R39, R106, R39, !PT ;  /* 0x000000276a277209 */ /* 0x000fc80007800000 */
[----:B------:R-:W-:-:S05]  /*25c0*/  FMNMX R39, R54, R39, !PT ;  /* 0x0000002736277209 */ /* 0x000fca0007800000 */
[----:B------:R-:W0:Y:S01]  /*25d0*/  SHFL.BFLY PT, R28, R39, 0x2, 0x1f ;  /* 0x0c401f00271c7f89 */ /* 0x000e2200000e0000 */
[----:B------:R-:W-:-:S04]  /*25e0*/  FADD R13, R37, -R36 ;  /* 0x80000024250d7221 */ /* 0x000fc80000000000 */
[----:B------:R-:W-:Y:S01]  /*25f0*/  FMUL R38, R13, 1.4426950216293334961 ;  /* 0x3fb8aa3b0d267820 */ /* 0x000fe20000400000 */
[----:B0-----:R-:W-:-:S05]  /*2600*/  FMNMX R28, R39, R28, !PT ;  /* 0x0000001c271c7209 */ /* 0x001fca0007800000 */
[----:B------:R-:W0:Y:S01]  /*2610*/  SHFL.BFLY PT, R13, R28, 0x1, 0x1f ;  /* 0x0c201f001c0d7f89 */ /* 0x000e2200000e0000 */
[----:B------:R-:W-:-:S03]  /*2620*/  FADD R17, R17, -R36 ;  /* 0x8000002411117221 */ /* 0x000fc60000000000 */
[----:B--2---:R-:W-:Y:S01]  /*2630*/  STS.U16 [R118+UR6], R19 ;  /* 0x0000001376007988 */ /* 0x004fe20008000406 */
[----:B------:R-:W-:Y:S01]  /*2640*/  FMUL R17, R17, 1.4426950216293334961 ;  /* 0x3fb8aa3b11117820 */ /* 0x000fe20000400000 */
[----:B------:R-:W-:Y:S02]  /*2650*/  FADD R33, R33, -R36 ;  /* 0x8000002421217221 */ /* 0x000fe40000000000 */
[----:B-----5:R-:W-:Y:S04]  /*2660*/  STS.U16 [R118+UR6+0x800], R53 ;  /* 0x0008003576007988 */ /* 0x020fe80008000406 */
[----:B---3--:R-:W-:Y:S04]  /*2670*/  STS.U16 [R126+UR6+0x200], R23 ;  /* 0x000200177e007988 */ /* 0x008fe80008000406 */
[----:B----4-:R-:W-:Y:S04]  /*2680*/  STS.U16 [R126+UR6+0xa00], R109 ;  /* 0x000a006d7e007988 */ /* 0x010fe80008000406 */
[----:B------:R-:W-:Y:S04]  /*2690*/  STS.U16 [R127+UR6+0x400], R32 ;  /* 0x000400207f007988 */ /* 0x000fe80008000406 */
[----:B------:R1:W-:Y:S04]  /*26a0*/  STS.U16 [R127+UR6+0xc00], R96 ;  /* 0x000c00607f007988 */ /* 0x0003e80008000406 */
[----:B------:R-:W-:Y:S04]  /*26b0*/  STS.U16 [R128+UR6+0x600], R27 ;  /* 0x0006001b80007988 */ /* 0x000fe80008000406 */
[----:B------:R-:W-:Y:S01]  /*26c0*/  STS.U16 [R128+UR6+0xe00], R167 ;  /* 0x000e00a780007988 */ /* 0x000fe20008000406 */
[----:B0-----:R-:W-:-:S04]  /*26d0*/  FMNMX R13, R28, R13, !PT ;  /* 0x0000000d1c0d7209 */ /* 0x001fc80007800000 */
[----:B------:R-:W-:Y:S01]  /*26e0*/  FMNMX R43, R13, R130, !PT ;  /* 0x000000820d2b7209 */ /* 0x000fe20007800000 */
[----:B------:R0:W-:Y:S01]  /*26f0*/  MUFU.EX2 R152, R17 ;  /* 0x0000001100987308 */ /* 0x0001e20000000800 */
[----:B------:R-:W-:-:S03]  /*2700*/  FADD R25, R25, -R36 ;  /* 0x8000002419197221 */ /* 0x000fc60000000000 */
[--C-:B------:R-:W-:Y:S01]  /*2710*/  FADD R16, R16, -R43.reuse ;  /* 0x8000002b10107221 */ /* 0x100fe20000000000 */
[--C-:B------:R-:W-:Y:S01]  /*2720*/  FADD R18, R18, -R43.reuse ;  /* 0x8000002b12127221 */ /* 0x100fe20000000000 */
[----:B------:R-:W-:Y:S01]  /*2730*/  FADD R12, R12, -R43 ;  /* 0x8000002b0c0c7221 */ /* 0x000fe20000000000 */
[--C-:B0-----:R-:W-:Y:S01]  /*2740*/  FADD R17, R41, -R36.reuse ;  /* 0x8000002429117221 */ /* 0x101fe20000000000 */
[----:B------:R-:W-:Y:S01]  /*2750*/  FMUL R33, R33, 1.4426950216293334961 ;  /* 0x3fb8aa3b21217820 */ /* 0x000fe20000400000 */
[----:B------:R-:W-:Y:S01]  /*2760*/  FMUL R25, R25, 1.4426950216293334961 ;  /* 0x3fb8aa3b19197820 */ /* 0x000fe20000400000 */
[----:B------:R-:W-:Y:S01]  /*2770*/  FMUL R16, R16, 1.4426950216293334961 ;  /* 0x3fb8aa3b10107820 */ /* 0x000fe20000400000 */
[----:B------:R-:W-:Y:S01]  /*2780*/  FMUL R17, R17, 1.4426950216293334961 ;  /* 0x3fb8aa3b11117820 */ /* 0x000fe20000400000 */
[----:B------:R-:W-:Y:S01]  /*2790*/  FMUL R18, R18, 1.4426950216293334961 ;  /* 0x3fb8aa3b12127820 */ /* 0x000fe20000400000 */
[--C-:B------:R-:W-:Y:S01]  /*27a0*/  FADD R59, R59, -R36.reuse ;  /* 0x800000243b3b7221 */ /* 0x100fe20000000000 */
[----:B------:R-:W-:Y:S01]  /*27b0*/  FADD R29, R29, -R36 ;  /* 0x800000241d1d7221 */ /* 0x000fe20000000000 */
[----:B------:R-:W-:Y:S01]  /*27c0*/  FMUL R12, R12, 1.4426950216293334961 ;  /* 0x3fb8aa3b0c0c7820 */ /* 0x000fe20000400000 */
[----:B------:R-:W-:Y:S01]  /*27d0*/  FADD R13, -R36, R131 ;  /* 0x00000083240d7221 */ /* 0x000fe20000000100 */
[--C-:B------:R-:W-:Y:S01]  /*27e0*/  FADD R14, R14, -R43.reuse ;  /* 0x8000002b0e0e7221 */ /* 0x100fe20000000000 */
[----:B------:R-:W-:Y:S01]  /*27f0*/  FADD R15, R15, -R43 ;  /* 0x8000002b0f0f7221 */ /* 0x000fe20000000000 */
[----:B------:R-:W-:Y:S01]  /*2800*/  MUFU.EX2 R160, R33 ;  /* 0x0000002100a07308 */ /* 0x000fe20000000800 */
[----:B------:R-:W-:Y:S01]  /*2810*/  FMUL R59, R59, 1.4426950216293334961 ;  /* 0x3fb8aa3b3b3b7820 */ /* 0x000fe20000400000 */
[----:B------:R-:W-:Y:S01]  /*2820*/  FMUL R29, R29, 1.4426950216293334961 ;  /* 0x3fb8aa3b1d1d7820 */ /* 0x000fe20000400000 */
[----:B------:R-:W-:Y:S01]  /*2830*/  FMUL R13, R13, 1.4426950216293334961 ;  /* 0x3fb8aa3b0d0d7820 */ /* 0x000fe20000400000 */
[----:B------:R-:W-:Y:S01]  /*2840*/  FMUL R14, R14, 1.4426950216293334961 ;  /* 0x3fb8aa3b0e0e7820 */ /* 0x000fe20000400000 */
[----:B------:R-:W-:-:S03]  /*2850*/  FMUL R15, R15, 1.4426950216293334961 ;  /* 0x3fb8aa3b0f0f7820 */ /* 0x000fc60000400000 */
[----:B------:R-:W-:Y:S01]  /*2860*/  MUFU.EX2 R156, R25 ;  /* 0x00000019009c7308 */ /* 0x000fe20000000800 */
[----:B------:R-:W-:-:S07]  /*2870*/  FADD R135, R135, -R36 ;  /* 0x8000002487877221 */ /* 0x000fce0000000000 */
[----:B------:R-:W-:Y:S01]  /*2880*/  MUFU.EX2 R42, R17 ;  /* 0x00000011002a7308 */ /* 0x000fe20000000800 */
[----:B------:R-:W-:-:S07]  /*2890*/  FADD R134, R134, -R43 ;  /* 0x8000002b86867221 */ /* 0x000fce0000000000 */
[----:B------:R-:W-:Y:S08]  /*28a0*/  MUFU.EX2 R33, R16 ;  /* 0x0000001000217308 */ /* 0x000ff00000000800 */
[----:B------:R-:W-:Y:S01]  /*28b0*/  MUFU.EX2 R174, R18 ;  /* 0x0000001200ae7308 */ /* 0x000fe20000000800 */
[----:B------:R-:W-:Y:S07]  /*28c0*/  BAR.SYNC.DEFER_BLOCKING 0x0 ;  /* 0x0000000000007b1d */ /* 0x000fee0000010000 */
[----:B------:R0:W-:Y:S01]  /*28d0*/  MUFU.EX2 R25, R12 ;  /* 0x0000000c00197308 */ /* 0x0001e20000000800 */
[----:B------:R-:W-:Y:S01]  /*28e0*/  FMUL R56, R135, 1.4426950216293334961 ;  /* 0x3fb8aa3b87387820 */ /* 0x000fe20000400000 */
[----:B0-----:R-:W-:-:S06]  /*28f0*/  FADD R12, -R43, R130 ;  /* 0x000000822b0c7221 */ /* 0x001fcc0000000100 */
[----:B------:R-:W-:Y:S01]  /*2900*/  MUFU.EX2 R99, R59 ;  /* 0x0000003b00637308 */ /* 0x000fe20000000800 */
[----:B------:R-:W0:Y:S07]  /*2910*/  LDSM.16.M88.4 R16, [R122+UR6] ;  /* 0x000000067a10783b */ /* 0x000e2e0008000200 */
[----:B------:R-:W-:Y:S01]  /*2920*/  MUFU.EX2 R59, R29 ;  /* 0x0000001d003b7308 */ /* 0x000fe20000000800 */
[----:B-1----:R-:W-:Y:S01]  /*2930*/  FMUL R96, R12, 1.4426950216293334961 ;  /* 0x3fb8aa3b0c607820 */ /* 0x002fe20000400000 */
[----:B------:R-:W-:-:S06]  /*2940*/  FMUL R134, R134, 1.4426950216293334961 ;  /* 0x3fb8aa3b86867820 */ /* 0x000fcc0000400000 */
[----:B------:R-:W-:Y:S08]  /*2950*/  MUFU.EX2 R47, R13 ;  /* 0x0000000d002f7308 */ /* 0x000ff00000000800 */
[----:B------:R-:W-:Y:S08]  /*2960*/  MUFU.EX2 R29, R14 ;  /* 0x0000000e001d7308 */ /* 0x000ff00000000800 */
[----:B------:R1:W-:Y:S01]  /*2970*/  MUFU.EX2 R172, R15 ;  /* 0x0000000f00ac7308 */ /* 0x0003e20000000800 */
[--C-:B------:R-:W-:Y:S01]  /*2980*/  FADD R57, R57, -R36.reuse ;  /* 0x8000002439397221 */ /* 0x100fe20000000000 */
[----:B-1----:R-:W1:Y:S06]  /*2990*/  LDSM.16.M88.4 R12, [R122+UR6+0x800] ;  /* 0x000800067a0c783b */ /* 0x002e6c0008000200 */
[----:B------:R-:W2:Y:S01]  /*29a0*/  MUFU.EX2 R30, R30 ;  /* 0x0000001e001e7308 */ /* 0x000ea20000000800 */
[--C-:B------:R-:W-:Y:S01]  /*29b0*/  FADD R105, R105, -R36.reuse ;  /* 0x8000002469697221 */ /* 0x100fe20000000000 */
[----:B------:R-:W-:Y:S01]  /*29c0*/  FMUL R35, R57, 1.4426950216293334961 ;  /* 0x3fb8aa3b39237820 */ /* 0x000fe20000400000 */
[----:B------:R-:W-:Y:S01]  /*29d0*/  FADD R139, R139, -R36 ;  /* 0x800000248b8b7221 */ /* 0x000fe20000000000 */
[----:B------:R-:W-:-:S04]  /*29e0*/  FADD R24, R24, -R43 ;  /* 0x8000002b18187221 */ /* 0x000fc80000000000 */
[----:B------:R-:W-:Y:S01]  /*29f0*/  MUFU.EX2 R31, R31 ;  /* 0x0000001f001f7308 */ /* 0x000fe20000000800 */
[----:B------:R-:W-:Y:S01]  /*2a00*/  FMUL R105, R105, 1.4426950216293334961 ;  /* 0x3fb8aa3b69697820 */ /* 0x000fe20000400000 */
[----:B------:R-:W-:-:S06]  /*2a10*/  FADD R26, R26, -R43 ;  /* 0x8000002b1a1a7221 */ /* 0x000fcc0000000000 */
[----:B------:R-:W-:Y:S01]  /*2a20*/  MUFU.EX2 R56, R56 ;  /* 0x0000003800387308 */ /* 0x000fe20000000800 */
[----:B------:R-:W-:-:S07]  /*2a30*/  FADD R21, R21, -R36 ;  /* 0x8000002415157221 */ /* 0x000fce0000000000 */
[----:B------:R-:W-:Y:S01]  /*2a40*/  MUFU.EX2 R134, R134 ;  /* 0x0000008600867308 */ /* 0x000fe20000000800 */
[----:B------:R-:W-:-:S07]  /*2a50*/  FMUL R102, R139, 1.4426950216293334961 ;  /* 0x3fb8aa3b8b667820 */ /* 0x000fce0000400000 */
[----:B------:R-:W3:Y:S01]  /*2a60*/  MUFU.EX2 R96, R96 ;  /* 0x0000006000607308 */ /* 0x000ee20000000800 */
[--C-:B------:R-:W-:Y:S01]  /*2a70*/  FADD R159, R159, -R36.reuse ;  /* 0x800000249f9f7221 */ /* 0x100fe20000000000 */
[----:B------:R-:W-:Y:S01]  /*2a80*/  FMUL R24, R24, 1.4426950216293334961 ;  /* 0x3fb8aa3b18187820 */ /* 0x000fe20000400000 */
[--C-:B------:R-:W-:Y:S01]  /*2a90*/  FADD R20, R20, -R43.reuse ;  /* 0x8000002b14147221 */ /* 0x100fe20000000000 */
[----:B------:R-:W-:Y:S01]  /*2aa0*/  FADD R22, R22, -R43 ;  /* 0x8000002b16167221 */ /* 0x000fe20000000000 */
[----:B------:R-:W-:Y:S01]  /*2ab0*/  FMUL R26, R26, 1.4426950216293334961 ;  /* 0x3fb8aa3b1a1a7820 */ /* 0x000fe20000400000 */
[----:B------:R-:W-:Y:S01]  /*2ac0*/  FMUL R21, R21, 1.4426950216293334961 ;  /* 0x3fb8aa3b15157820 */ /* 0x000fe20000400000 */
[--C-:B------:R-:W-:Y:S01]  /*2ad0*/  FADD R101, R101, -R36.reuse ;  /* 0x8000002465657221 */ /* 0x100fe20000000000 */
[----:B------:R-:W4:Y:S01]  /*2ae0*/  MUFU.EX2 R35, R35 ;  /* 0x0000002300237308 */ /* 0x000f220000000800 */
[----:B------:R-:W-:Y:S01]  /*2af0*/  FMUL R51, R159, 1.4426950216293334961 ;  /* 0x3fb8aa3b9f337820 */ /* 0x000fe20000400000 */
[----:B------:R-:W-:Y:S01]  /*2b00*/  FADD R149, R149, -R36 ;  /* 0x8000002495957221 */ /* 0x000fe20000000000 */
[----:B------:R-:W-:Y:S01]  /*2b10*/  FMUL R20, R20, 1.4426950216293334961 ;  /* 0x3fb8aa3b14147820 */ /* 0x000fe20000400000 */
[----:B------:R-:W-:-:S04]  /*2b20*/  FMUL R22, R22, 1.4426950216293334961 ;  /* 0x3fb8aa3b16167820 */ /* 0x000fc80000400000 */
[----:B------:R-:W-:Y:S01]  /*2b30*/  MUFU.EX2 R41, R105 ;  /* 0x0000006900297308 */ /* 0x000fe20000000800 */
[----:B------:R-:W-:Y:S01]  /*2b40*/  FMUL R39, R101, 1.4426950216293334961 ;  /* 0x3fb8aa3b65277820 */ /* 0x000fe20000400000 */
[----:B--2---:R-:W-:Y:S01]  /*2b50*/  F2FP.BF16.F32.PACK_AB R28, R137, R30 ;  /* 0x0000001e891c723e */ /* 0x004fe200000010ff */
[----:B------:R-:W-:-:S05]  /*2b60*/  FMUL R58, R149, 1.4426950216293334961 ;  /* 0x3fb8aa3b953a7820 */ /* 0x000fca0000400000 */
[----:B------:R2:W-:Y:S01]  /*2b70*/  MUFU.EX2 R105, R24 ;  /* 0x0000001800697308 */ /* 0x0005e20000000800 */
[----:B------:R-:W-:Y:S01]  /*2b80*/  FADD R157, R157, -R36 ;  /* 0x800000249d9d7221 */ /* 0x000fe20000000000 */
[----:B---3--:R-:W-:-:S06]  /*2b90*/  FMUL R23, R96, R7 ;  /* 0x0000000760177220 */ /* 0x008fcc0000400000 */
[----:B------:R-:W3:Y:S01]  /*2ba0*/  MUFU.EX2 R102, R102 ;  /* 0x0000006600667308 */ /* 0x000ee20000000800 */
[----:B--2---:R-:W-:Y:S01]  /*2bb0*/  FADD R24, R30, R137 ;  /* 0x000000891e187221 */ /* 0x004fe20000000000 */
[----:B------:R-:W-:-:S06]  /*2bc0*/  F2FP.BF16.F32.PACK_AB R30, R56, R31 ;  /* 0x0000001f381e723e */ /* 0x000fcc00000010ff */
[----:B------:R2:W-:Y:S01]  /*2bd0*/  MUFU.EX2 R178, R26 ;  /* 0x0000001a00b27308 */ /* 0x0005e20000000800 */
[----:B------:R-:W-:Y:S01]  /*2be0*/  FMUL R46, R157, 1.4426950216293334961 ;  /* 0x3fb8aa3b9d2e7820 */ /* 0x000fe20000400000 */
[----:B------:R-:W-:-:S06]  /*2bf0*/  FADD R155, R155, -R36 ;  /* 0x800000249b9b7221 */ /* 0x000fcc0000000000 */
[----:B------:R5:W-:Y:S01]  /*2c00*/  MUFU.EX2 R55, R21 ;  /* 0x0000001500377308 */ /* 0x000be20000000800 */
[----:B--2---:R-:W-:Y:S01]  /*2c10*/  FADD R26, R29, R172 ;  /* 0x000000ac1d1a7221 */ /* 0x004fe20000000000 */
[----:B------:R-:W-:-:S06]  /*2c20*/  F2FP.BF16.F32.PACK_AB R29, R172, R29 ;  /* 0x0000001dac1d723e */ /* 0x000fcc00000010ff */
[----:B------:R2:W-:Y:S01]  /*2c30*/  MUFU.EX2 R101, R20 ;  /* 0x0000001400657308 */ /* 0x0005e20000000800 */
[----:B-----5:R-:W-:Y:S01]  /*2c40*/  FMUL R21, R47, R5 ;  /* 0x000000052f157220 */ /* 0x020fe20000400000 */
[----:B------:R-:W-:Y:S01]  /*2c50*/  FADD R5, R31, R24 ;  /* 0x000000181f057221 */ /* 0x000fe20000000000 */
[----:B------:R-:W-:Y:S01]  /*2c60*/  F2FP.BF16.F32.PACK_AB R31, R134, R25 ;  /* 0x00000019861f723e */ /* 0x000fe200000010ff */
[----:B------:R-:W-:-:S04]  /*2c70*/  FADD R25, R25, R26 ;  /* 0x0000001a19197221 */ /* 0x000fc80000000000 */
[----:B------:R5:W-:Y:S01]  /*2c80*/  MUFU.EX2 R176, R22 ;  /* 0x0000001600b07308 */ /* 0x000be20000000800 */
[----:B--2---:R-:W-:Y:S01]  /*2c90*/  FMUL R20, R47, R4 ;  /* 0x000000042f147220 */ /* 0x004fe20000400000 */
[----:B------:R-:W-:Y:S01]  /*2ca0*/  FADD R56, R56, R5 ;  /* 0x0000000538387221 */ /* 0x000fe20000000000 */
[----:B------:R-:W-:-:S05]  /*2cb0*/  FADD R134, R134, R25 ;  /* 0x0000001986867221 */ /* 0x000fca0000000000 */
[----:B------:R-:W2:Y:S01]  /*2cc0*/  MUFU.EX2 R51, R51 ;  /* 0x0000003300337308 */ /* 0x000ea20000000800 */
[C---:B-----5:R-:W-:Y:S01]  /*2cd0*/  FMUL R22, R96.reuse, R6 ;  /* 0x0000000660167220 */ /* 0x060fe20000400000 */
[----:B------:R-:W-:Y:S01]  /*2ce0*/  FMUL R103, R155, 1.4426950216293334961 ;  /* 0x3fb8aa3b9b677820 */ /* 0x000fe20000400000 */
[C---:B------:R-:W-:Y:S01]  /*2cf0*/  FMUL R8, R47.reuse, R8 ;  /* 0x000000082f087220 */ /* 0x040fe20000400000 */
[----:B------:R-:W-:Y:S01]  /*2d00*/  FMUL R9, R47, R9 ;  /* 0x000000092f097220 */ /* 0x000fe20000400000 */
[C---:B------:R-:W-:Y:S01]  /*2d10*/  FMUL R10, R96.reuse, R10 ;  /* 0x0000000a600a7220 */ /* 0x040fe20000400000 */
[----:B------:R-:W-:Y:S02]  /*2d20*/  FMUL R11, R96, R11 ;  /* 0x0000000b600b7220 */ /* 0x000fe40000400000 */
[----:B------:R-:W5:Y:S01]  /*2d30*/  MUFU.EX2 R58, R58 ;  /* 0x0000003a003a7308 */ /* 0x000f620000000800 */
[----:B0-----:R-:W-:Y:S01]  /*2d40*/  HMMA.16816.F32.BF16 R20, R28, R16, R20 ;  /* 0x000000101c14723c */ /* 0x001fe20000041814 */
[----:B----4-:R-:W-:Y:S01]  /*2d50*/  FADD R5, R35, R56 ;  /* 0x0000003823057221 */ /* 0x010fe20000000000 */
[----:B------:R-:W-:-:S05]  /*2d60*/  FADD R7, R33, R134 ;  /* 0x0000008621077221 */ /* 0x000fca0000000000 */
[----:B------:R-:W0:Y:S01]  /*2d70*/  MUFU.EX2 R46, R46 ;  /* 0x0000002e002e7308 */ /* 0x000e220000000800 */
[----:B---3--:R-:W-:Y:S01]  /*2d80*/  FADD R4, R102, R5 ;  /* 0x0000000566047221 */ /* 0x008fe20000000000 */
[----:B------:R-:W-:Y:S01]  /*2d90*/  FADD R6, R174, R7 ;  /* 0x00000007ae067221 */ /* 0x000fe20000000000 */
[--C-:B------:R-:W-:Y:S01]  /*2da0*/  FADD R141, R141, -R36.reuse ;  /* 0x800000248d8d7221 */ /* 0x100fe20000000000 */
[--C-:B------:R-:W-:Y:S01]  /*2db0*/  FADD R45, R45, -R36.reuse ;  /* 0x800000242d2d7221 */ /* 0x100fe20000000000 */
[----:B-1----:R-:W-:Y:S01]  /*2dc0*/  HMMA.16816.F32.BF16 R28, R28, R12, R8 ;  /* 0x0000000c1c1c723c */ /* 0x002fe20000041808 */
[----:B------:R-:W-:Y:S01]  /*2dd0*/  FADD R49, R49, -R36 ;  /* 0x8000002431317221 */ /* 0x000fe20000000000 */
[----:B------:R-:W1:Y:S01]  /*2de0*/  LDSM.16.M88.4 R8, [R120+UR6] ;  /* 0x000000067808783b */ /* 0x000e620008000200 */
[----:B------:R-:W3:Y:S01]  /*2df0*/  MUFU.EX2 R103, R103 ;  /* 0x0000006700677308 */ /* 0x000ee20000000800 */
[--C-:B------:R-:W-:Y:S01]  /*2e00*/  FADD R104, R104, -R43.reuse ;  /* 0x8000002b68687221 */ /* 0x100fe20000000000 */
[----:B--2---:R-:W-:Y:S01]  /*2e10*/  FADD R5, R51, R4 ;  /* 0x0000000433057221 */ /* 0x004fe20000000000 */
[----:B------:R-:W-:Y:S01]  /*2e20*/  FADD R7, R101, R6 ;  /* 0x0000000665077221 */ /* 0x000fe20000000000 */
[----:B------:R-:W-:Y:S01]  /*2e30*/  FMUL R57, R141, 1.4426950216293334961 ;  /* 0x3fb8aa3b8d397820 */ /* 0x000fe20000400000 */
[--C-:B------:R-:W-:Y:S01]  /*2e40*/  FADD R151, R151, -R36.reuse ;  /* 0x8000002497977221 */ /* 0x100fe20000000000 */
[----:B------:R-:W-:Y:S01]  /*2e50*/  FMUL R44, R45, 1.4426950216293334961 ;  /* 0x3fb8aa3b2d2c7820 */ /* 0x000fe20000400000 */
[----:B------:R-:W-:Y:S01]  /*2e60*/  FMUL R45, R49, 1.4426950216293334961 ;  /* 0x3fb8aa3b312d7820 */ /* 0x000fe20000400000 */
[----:B------:R-:W-:Y:S01]  /*2e70*/  FMUL R49, R104, 1.4426950216293334961 ;  /* 0x3fb8aa3b68317820 */ /* 0x000fe20000400000 */
[----:B------:R-:W-:Y:S01]  /*2e80*/  FADD R108, R108, -R43 ;  /* 0x8000002b6c6c7221 */ /* 0x000fe20000000000 */
[----:B------:R-:W-:Y:S01]  /*2e90*/  FMUL R148, R151, 1.4426950216293334961 ;  /* 0x3fb8aa3b97947820 */ /* 0x000fe20000400000 */
[----:B------:R-:W-:Y:S01]  /*2ea0*/  FADD R145, R145, -R36 ;  /* 0x8000002491917221 */ /* 0x000fe20000000000 */
[----:B-----5:R-:W-:Y:S01]  /*2eb0*/  FADD R13, R58, R5 ;  /* 0x000000053a0d7221 */ /* 0x020fe20000000000 */
[----:B------:R-:W-:Y:S01]  /*2ec0*/  FADD R16, R176, R7 ;  /* 0x00000007b0107221 */ /* 0x000fe20000000000 */
[----:B------:R-:W2:Y:S01]  /*2ed0*/  MUFU.EX2 R57, R57 ;  /* 0x0000003900397308 */ /* 0x000ea20000000800 */
[----:B------:R-:W4:Y:S01]  /*2ee0*/  LDSM.16.M88.4 R4, [R120+UR6+0x800] ;  /* 0x000800067804783b */ /* 0x000f220008000200 */
[----:B------:R-:W-:Y:S01]  /*2ef0*/  FMUL R108, R108, 1.4426950216293334961 ;  /* 0x3fb8aa3b6c6c7820 */ /* 0x000fe20000400000 */
[----:B------:R-:W-:-:S02]  /*2f00*/  F2FP.BF16.F32.PACK_AB R24, R102, R35 ;  /* 0x000000236618723e */ /* 0x000fc400000010ff */
[----:B------:R-:W-:Y:S02]  /*2f10*/  F2FP.BF16.F32.PACK_AB R25, R174, R33 ;  /* 0x00000021ae19723e */ /* 0x000fe400000010ff */
[----:B------:R-:W-:Y:S02]  /*2f20*/  F2FP.BF16.F32.PACK_AB R26, R58, R51 ;  /* 0x000000333a1a723e */ /* 0x000fe400000010ff */
[----:B------:R-:W-:Y:S01]  /*2f30*/  F2FP.BF16.F32.PACK_AB R27, R176, R101 ;  /* 0x00000065b01b723e */ /* 0x000fe200000010ff */
[----:B------:R-:W-:Y:S01]  /*2f40*/  FMUL R135, R145, 1.4426950216293334961 ;  /* 0x3fb8aa3b91877820 */ /* 0x000fe20000400000 */
[----:B------:R-:W5:Y:S01]  /*2f50*/  MUFU.EX2 R49, R49 ;  /* 0x0000003100317308 */ /* 0x000f620000000800 */
[----:B------:R-:W-:Y:S01]  /*2f60*/  FADD R138, R138, -R43 ;  /* 0x8000002b8a8a7221 */ /* 0x000fe20000000000 */
[----:B0-----:R-:W-:Y:S01]  /*2f70*/  FADD R32, R46, R13 ;  /* 0x0000000d2e207221 */ /* 0x001fe20000000000 */
[----:B------:R-:W-:Y:S01]  /*2f80*/  FADD R153, R153, -R36 ;  /* 0x8000002499997221 */ /* 0x000fe20000000000 */
[----:B------:R-:W-:Y:S01]  /*2f90*/  FADD R12, R34, -R43 ;  /* 0x8000002b220c7221 */ /* 0x000fe20000000000 */
[----:B------:R-:W-:Y:S01]  /*2fa0*/  FMUL R138, R138, 1.4426950216293334961 ;  /* 0x3fb8aa3b8a8a7820 */ /* 0x000fe20000400000 */
[----:B---3--:R-:W-:-:S02]  /*2fb0*/  FADD R56, R103, R32 ;  /* 0x0000002067387221 */ /* 0x008fc40000000000 */
[----:B------:R-:W0:Y:S01]  /*2fc0*/  MUFU.EX2 R148, R148 ;  /* 0x0000009400947308 */ /* 0x000e220000000800 */
[----:B------:R-:W-:Y:S01]  /*2fd0*/  HMMA.16816.F32.BF16 R32, R24, R18, R20 ;  /* 0x000000121820723c */ /* 0x000fe20000041814 */
[----:B------:R-:W-:Y:S01]  /*2fe0*/  FMUL R153, R153, 1.4426950216293334961 ;  /* 0x3fb8aa3b99997820 */ /* 0x000fe20000400000 */
[----:B------:R-:W-:Y:S01]  /*2ff0*/  FADD R140, R140, -R43 ;  /* 0x8000002b8c8c7221 */ /* 0x000fe20000000000 */
[----:B------:R-:W-:-:S04]  /*3000*/  FADD R97, R97, -R36 ;  /* 0x8000002461617221 */ /* 0x000fc80000000000 */
[----:B------:R-:W3:Y:S01]  /*3010*/  MUFU.EX2 R108, R108 ;  /* 0x0000006c006c7308 */ /* 0x000ee20000000800 */
[----:B------:R-:W-:Y:S01]  /*3020*/  FADD R100, R100, -R43 ;  /* 0x8000002b64647221 */ /* 0x000fe20000000000 */
[----:B------:R-:W-:Y:S01]  /*3030*/  FADD R13, R105, R16 ;  /* 0x00000010690d7221 */ /* 0x000fe20000000000 */
[----:B------:R-:W-:-:S05]  /*3040*/  FMUL R140, R140, 1.4426950216293334961 ;  /* 0x3fb8aa3b8c8c7820 */ /* 0x000fca0000400000 */
[----:B------:R-:W1:Y:S01]  /*3050*/  MUFU.EX2 R135, R135 ;  /* 0x0000008700877308 */ /* 0x000e620000000800 */
[----:B------:R-:W-:Y:S01]  /*3060*/  FADD R147, R147, -R36 ;  /* 0x8000002493937221 */ /* 0x000fe20000000000 */
[----:B------:R-:W-:Y:S01]  /*3070*/  FMUL R40, R97, 1.4426950216293334961 ;  /* 0x3fb8aa3b61287820 */ /* 0x000fe20000400000 */
[----:B------:R-:W-:Y:S01]  /*3080*/  FMUL R97, R100, 1.4426950216293334961 ;  /* 0x3fb8aa3b64617820 */ /* 0x000fe20000400000 */
[----:B------:R-:W-:Y:S01]  /*3090*/  FADD R18, R178, R13 ;  /* 0x0000000db2127221 */ /* 0x000fe20000000000 */
[----:B------:R-:W-:Y:S03]  /*30a0*/  HMMA.16816.F32.BF16 R28, R24, R14, R28 ;  /* 0x0000000e181c723c */ /* 0x000fe6000004181c */
[----:B------:R-:W-:Y:S01]  /*30b0*/  MUFU.EX2 R154, R153 ;  /* 0x00000099009a7308 */ /* 0x000fe20000000800 */
[----:B------:R-:W-:Y:S01]  /*30c0*/  FMUL R147, R147, 1.4426950216293334961 ;  /* 0x3fb8aa3b93937820 */ /* 0x000fe20000400000 */
[----:B--2---:R-:W-:-:S06]  /*30d0*/  FADD R13, R57, R56 ;  /* 0x00000038390d7221 */ /* 0x004fcc0000000000 */
[----:B------:R-:W2:Y:S01]  /*30e0*/  MUFU.EX2 R138, R138 ;  /* 0x0000008a008a7308 */ /* 0x000ea20000000800 */
[----:B------:R-:W-:Y:S01]  /*30f0*/  FADD R136, R136, -R43 ;  /* 0x8000002b88887221 */ /* 0x000fe20000000000 */
[----:B-----5:R-:W-:Y:S01]  /*3100*/  FADD R19, R49, R18 ;  /* 0x0000001231137221 */ /* 0x020fe20000000000 */
[----:B------:R-:W-:-:S05]  /*3110*/  FADD R165, R165, -R36 ;  /* 0x80000024a5a57221 */ /* 0x000fca0000000000 */
[----:B------:R-:W5:Y:S01]  /*3120*/  MUFU.EX2 R109, R140 ;  /* 0x0000008c006d7308 */ /* 0x000f620000000800 */
[----:B0-----:R-:W-:Y:S01]  /*3130*/  FADD R20, R148, R13 ;  /* 0x0000000d94147221 */ /* 0x001fe20000000000 */
[----:B------:R-:W-:Y:S01]  /*3140*/  FADD R168, R168, -R43 ;  /* 0x8000002ba8a87221 */ /* 0x000fe20000000000 */
[----:B------:R-:W-:Y:S01]  /*3150*/  FMUL R136, R136, 1.4426950216293334961 ;  /* 0x3fb8aa3b88887820 */ /* 0x000fe20000400000 */
[----:B---3--:R-:W-:Y:S01]  /*3160*/  FADD R13, R108, R19 ;  /* 0x000000136c0d7221 */ /* 0x008fe20000000000 */
[----:B------:R-:W-:-:S03]  /*3170*/  F2FP.BF16.F32.PACK_AB R16, R103, R46 ;  /* 0x0000002e6710723e */ /* 0x000fc600000010ff */
[----:B------:R-:W-:Y:S01]  /*3180*/  MUFU.EX2 R164, R147 ;  /* 0x0000009300a47308 */ /* 0x000fe20000000800 */
[----:B------:R-:W-:Y:S01]  /*3190*/  FMUL R12, R12, 1.4426950216293334961 ;  /* 0x3fb8aa3b0c0c7820 */ /* 0x000fe20000400000 */
[----:B------:R-:W-:Y:S01]  /*31a0*/  F2FP.BF16.F32.PACK_AB R17, R178, R105 ;  /* 0x00000069b211723e */ /* 0x000fe200000010ff */
[----:B------:R-:W-:Y:S01]  /*31b0*/  FMUL R107, R165, 1.4426950216293334961 ;  /* 0x3fb8aa3ba56b7820 */ /* 0x000fe20000400000 */
[----:B------:R-:W-:-:S04]  /*31c0*/  F2FP.BF16.F32.PACK_AB R18, R148, R57 ;  /* 0x000000399412723e */ /* 0x000fc800000010ff */
[----:B------:R-:W0:Y:S01]  /*31d0*/  MUFU.EX2 R97, R97 ;  /* 0x0000006100617308 */ /* 0x000e220000000800 */
[----:B------:R-:W-:Y:S01]  /*31e0*/  F2FP.BF16.F32.PACK_AB R19, R108, R49 ;  /* 0x000000316c13723e */ /* 0x000fe200000010ff */
[----:B-1----:R-:W-:Y:S01]  /*31f0*/  FADD R15, R135, R20 ;  /* 0x00000014870f7221 */ /* 0x002fe20000000000 */
[----:B------:R-:W-:Y:S01]  /*3200*/  FADD R170, R170, -R43 ;  /* 0x8000002baaaa7221 */ /* 0x000fe20000000000 */
[----:B------:R-:W-:Y:S01]  /*3210*/  FMUL R53, R168, 1.4426950216293334961 ;  /* 0x3fb8aa3ba8357820 */ /* 0x000fe20000400000 */
[--C-:B------:R-:W-:Y:S01]  /*3220*/  FADD R163, R163, -R36.reuse ;  /* 0x80000024a3a37221 */ /* 0x100fe20000000000 */
[----:B------:R-:W-:Y:S01]  /*3230*/  FADD R161, R161, -R36 ;  /* 0x80000024a1a17221 */ /* 0x000fe20000000000 */
[----:B--2---:R-:W-:Y:S01]  /*3240*/  FADD R14, R138, R13 ;  /* 0x0000000d8a0e7221 */ /* 0x004fe20000000000 */
[----:B------:R-:W1:Y:S01]  /*3250*/  MUFU.EX2 R136, R136 ;  /* 0x0000008800887308 */ /* 0x000e620000000800 */
[----:B------:R-:W-:Y:S01]  /*3260*/  FADD R162, R162, -R43 ;  /* 0x8000002ba2a27221 */ /* 0x000fe20000000000 */
[----:B------:R-:W-:Y:S01]  /*3270*/  FMUL R170, R170, 1.4426950216293334961 ;  /* 0x3fb8aa3baaaa7820 */ /* 0x000fe20000400000 */
[----:B------:R-:W-:Y:S01]  /*3280*/  FMUL R163, R163, 1.4426950216293334961 ;  /* 0x3fb8aa3ba3a37820 */ /* 0x000fe20000400000 */
[----:B------:R-:W-:Y:S04]  /*3290*/  HMMA.16816.F32.BF16 R24, R16, R8, R32 ;  /* 0x000000081018723c */ /* 0x000fe80000041820 */
[----:B------:R2:W-:Y:S01]  /*32a0*/  MUFU.EX2 R51, R12 ;  /* 0x0000000c00337308 */ /* 0x0005e20000000800 */
[----:B------:R-:W-:Y:S01]  /*32b0*/  FMUL R111, R161, 1.4426950216293334961 ;  /* 0x3fb8aa3ba16f7820 */ /* 0x000fe20000400000 */
[----:B-----5:R-:W-:Y:S01]  /*32c0*/  FADD R14, R109, R14 ;  /* 0x0000000e6d0e7221 */ /* 0x020fe20000000000 */
[----:B------:R-:W-:Y:S01]  /*32d0*/  FMUL R162, R162, 1.4426950216293334961 ;  /* 0x3fb8aa3ba2a27820 */ /* 0x000fe20000400000 */
[----:B--2---:R-:W-:-:S04]  /*32e0*/  FADD R12, R154, R15 ;  /* 0x0000000f9a0c7221 */ /* 0x004fc80000000000 */
[----:B------:R-:W2:Y:S01]  /*32f0*/  MUFU.EX2 R107, R107 ;  /* 0x0000006b006b7308 */ /* 0x000ea20000000800 */
[----:B------:R-:W-:Y:S01]  /*3300*/  FADD R13, R99, R12 ;  /* 0x0000000c630d7221 */ /* 0x000fe20000000000 */
[----:B------:R-:W-:-:S06]  /*3310*/  FADD R142, R142, -R43 ;  /* 0x8000002b8e8e7221 */ /* 0x000fcc0000000000 */
[----:B------:R-:W3:Y:S01]  /*3320*/  MUFU.EX2 R53, R53 ;  /* 0x0000003500357308 */ /* 0x000ee20000000800 */
[----:B------:R-:W-:Y:S01]  /*3330*/  FADD R50, R50, -R43 ;  /* 0x8000002b32327221 */ /* 0x000fe20000000000 */
[----:B0-----:R-:W-:Y:S01]  /*3340*/  FADD R9, R97, R14 ;  /* 0x0000000e61097221 */ /* 0x001fe20000000000 */
[----:B------:R-:W-:Y:S01]  /*3350*/  FADD R8, R164, R13 ;  /* 0x0000000da4087221 */ /* 0x000fe20000000000 */
[----:B----4-:R-:W-:Y:S01]  /*3360*/  HMMA.16816.F32.BF16 R28, R16, R4, R28 ;  /* 0x00000004101c723c */ /* 0x010fe2000004181c */
[----:B------:R-:W0:Y:S03]  /*3370*/  LDSM.16.M88.4 R12, [R122+UR6+0x80] ;  /* 0x000080067a0c783b */ /* 0x000e260008000200 */
[----:B------:R-:W4:Y:S01]  /*3380*/  MUFU.EX2 R166, R163 ;  /* 0x000000a300a67308 */ /* 0x000f220000000800 */
[----:B------:R-:W-:Y:S01]  /*3390*/  FMUL R142, R142, 1.4426950216293334961 ;  /* 0x3fb8aa3b8e8e7820 */ /* 0x000fe20000400000 */
[----:B------:R-:W-:-:S06]  /*33a0*/  FMUL R50, R50, 1.4426950216293334961 ;  /* 0x3fb8aa3b32327820 */ /* 0x000fcc0000400000 */
[----:B------:R-:W5:Y:S01]  /*33b0*/  MUFU.EX2 R170, R170 ;  /* 0x000000aa00aa7308 */ /* 0x000f620000000800 */
[----:B-1----:R-:W-:Y:S01]  /*33c0*/  FADD R32, R136, R9 ;  /* 0x0000000988207221 */ /* 0x002fe20000000000 */
[----:B------:R-:W-:Y:S01]  /*33d0*/  FADD R52, R52, -R43 ;  /* 0x8000002b34347221 */ /* 0x000fe20000000000 */
[----:B------:R-:W1:Y:S05]  /*33e0*/  LDSM.16.M88.4 R16, [R122+UR6+0x880] ;  /* 0x000880067a10783b */ /* 0x000e6a0008000200 */
[----:B------:R-:W0:Y:S08]  /*33f0*/  MUFU.EX2 R111, R111 ;  /* 0x0000006f006f7308 */ /* 0x000e300000000800 */
[----:B------:R-:W0:Y:S01]  /*3400*/  MUFU.EX2 R162, R162 ;  /* 0x000000a200a27308 */ /* 0x000e220000000800 */
[----:B------:R-:W-:Y:S01]  /*3410*/  F2FP.BF16.F32.PACK_AB R20, R154, R135 ;  /* 0x000000879a14723e */ /* 0x000fe200000010ff */
[----:B--2---:R-:W-:Y:S01]  /*3420*/  FADD R5, R107, R8 ;  /* 0x000000086b057221 */ /* 0x004fe20000000000 */
[----:B------:R-:W-:-:S05]  /*3430*/  F2FP.BF16.F32.PACK_AB R21, R109, R138 ;  /* 0x0000008a6d15723e */ /* 0x000fca00000010ff */
[----:B------:R-:W2:Y:S01]  /*3440*/  MUFU.EX2 R131, R142 ;  /* 0x0000008e00837308 */ /* 0x000ea20000000800 */
[----:B------:R-:W-:Y:S01]  /*3450*/  F2FP.BF16.F32.PACK_AB R22, R164, R99 ;  /* 0x00000063a416723e */ /* 0x000fe200000010ff */
[----:B---3--:R-:W-:Y:S01]  /*3460*/  FADD R9, R53, R32 ;  /* 0x0000002035097221 */ /* 0x008fe20000000000 */
[----:B------:R-:W-:Y:S01]  /*3470*/  F2FP.BF16.F32.PACK_AB R23, R136, R97 ;  /* 0x000000618817723e */ /* 0x000fe200000010ff */
[----:B------:R-:W-:-:S04]  /*3480*/  FMUL R52, R52, 1.4426950216293334961 ;  /* 0x3fb8aa3b34347820 */ /* 0x000fc80000400000 */
[----:B------:R-:W3:Y:S01]  /*3490*/  MUFU.EX2 R50, R50 ;  /* 0x0000003200327308 */ /* 0x000ee20000000800 */
[----:B------:R-:W-:Y:S01]  /*34a0*/  FADD R48, R48, -R43 ;  /* 0x8000002b30307221 */ /* 0x000fe20000000000 */
[----:B----4-:R-:W-:Y:S01]  /*34b0*/  FADD R4, R166, R5 ;  /* 0x00000005a6047221 */ /* 0x010fe20000000000 */
[----:B-----5:R-:W-:Y:S01]  /*34c0*/  FADD R5, R170, R9 ;  /* 0x00000009aa057221 */ /* 0x020fe20000000000 */
[----:B------:R-:W-:Y:S01]  /*34d0*/  FADD R146, R146, -R43 ;  /* 0x8000002b92927221 */ /* 0x000fe20000000000 */
[----:B------:R-:W-:Y:S01]  /*34e0*/  FADD R143, R143, -R36 ;  /* 0x800000248f8f7221 */ /* 0x000fe20000000000 */
[C---:B------:R-:W-:Y:S01]  /*34f0*/  HMMA.16816.F32.BF16 R24, R20.reuse, R10, R24 ;  /* 0x0000000a1418723c */ /* 0x040fe20000041818 */
[----:B------:R-:W-:Y:S01]  /*3500*/  FMUL R48, R48, 1.4426950216293334961 ;  /* 0x3fb8aa3b30307820 */ /* 0x000fe20000400000 */
[----:B------:R-:W4:Y:S01]  /*3510*/  MUFU.EX2 R52, R52 ;  /* 0x0000003400347308 */ /* 0x000f220000000800 */
[----:B0-----:R-:W-:Y:S01]  /*3520*/  FADD R35, R111, R4 ;  /* 0x000000046f237221 */ /* 0x001fe20000000000 */
[----:B------:R-:W-:Y:S01]  /*3530*/  FADD R32, R162, R5 ;  /* 0x00000005a2207221 */ /* 0x000fe20000000000 */
[----:B------:R-:W-:Y:S01]  /*3540*/  FMUL R146, R146, 1.4426950216293334961 ;  /* 0x3fb8aa3b92927820 */ /* 0x000fe20000400000 */
[----:B------:R-:W-:Y:S01]  /*3550*/  FMUL R143, R143, 1.4426950216293334961 ;  /* 0x3fb8aa3b8f8f7820 */ /* 0x000fe20000400000 */
[----:B------:R-:W-:Y:S01]  /*3560*/  FADD R158, R158, -R43 ;  /* 0x8000002b9e9e7221 */ /* 0x000fe20000000000 */
[----:B------:R-:W-:Y:S01]  /*3570*/  FADD R4, R160, R35 ;  /* 0x00000023a0047221 */ /* 0x000fe20000000000 */
[----:B--2---:R-:W-:Y:S01]  /*3580*/  FADD R5, R131, R32 ;  /* 0x0000002083057221 */ /* 0x004fe20000000000 */
[----:B------:R-:W0:Y:S01]  /*3590*/  MUFU.EX2 R49, R48 ;  /* 0x0000003000317308 */ /* 0x000e220000000800 */
[----:B------:R-:W-:Y:S01]  /*35a0*/  FADD R150, R150, -R43 ;  /* 0x8000002b96967221 */ /* 0x000fe20000000000 */
[----:B------:R-:W-:Y:S01]  /*35b0*/  HMMA.16816.F32.BF16 R28, R20, R6, R28 ;  /* 0x00000006141c723c */ /* 0x000fe2000004181c */
[----:B------:R-:W-:-:S02]  /*35c0*/  FMUL R158, R158, 1.4426950216293334961 ;  /* 0x3fb8aa3b9e9e7820 */ /* 0x000fc40000400000 */
[----:B------:R-:W-:-:S03]  /*35d0*/  FMUL R150, R150, 1.4426950216293334961 ;  /* 0x3fb8aa3b96967820 */ /* 0x000fc60000400000 */
[----:B------:R-:W2:Y:S01]  /*35e0*/  MUFU.EX2 R37, R143 ;  /* 0x0000008f00257308 */ /* 0x000ea20000000800 */
[----:B------:R-:W-:Y:S01]  /*35f0*/  FADD R7, R59, R4 ;  /* 0x000000043b077221 */ /* 0x000fe20000000000 */
[----:B---3--:R-:W-:Y:S01]  /*3600*/  FADD R20, R50, R5 ;  /* 0x0000000532147221 */ /* 0x008fe20000000000 */
[----:B------:R-:W-:-:S05]  /*3610*/  FADD R144, R144, -R43 ;  /* 0x8000002b90907221 */ /* 0x000fca0000000000 */
[----:B------:R-:W3:Y:S01]  /*3620*/  MUFU.EX2 R146, R146 ;  /* 0x0000009200927308 */ /* 0x000ee20000000800 */
[----:B------:R-:W-:Y:S01]  /*3630*/  FADD R6, R156, R7 ;  /* 0x000000079c067221 */ /* 0x000fe20000000000 */
[----:B------:R-:W-:Y:S01]  /*3640*/  FADD R7, R51, R20 ;  /* 0x0000001433077221 */ /* 0x000fe20000000000 */
[----:B------:R-:W-:-:S05]  /*3650*/  FADD R110, R110, -R43 ;  /* 0x8000002b6e6e7221 */ /* 0x000fca0000000000 */
[----:B------:R-:W5:Y:S01]  /*3660*/  MUFU.EX2 R38, R38 ;  /* 0x0000002600267308 */ /* 0x000f620000000800 */
[----:B------:R-:W-:Y:S01]  /*3670*/  F2FP.BF16.F32.PACK_AB R8, R166, R107 ;  /* 0x0000006ba608723e */ /* 0x000fe200000010ff */
[----:B------:R-:W-:Y:S01]  /*3680*/  FMUL R144, R144, 1.4426950216293334961 ;  /* 0x3fb8aa3b90907820 */ /* 0x000fe20000400000 */
[----:B------:R-:W-:Y:S01]  /*3690*/  F2FP.BF16.F32.PACK_AB R9, R170, R53 ;  /* 0x00000035aa09723e */ /* 0x000fe200000010ff */
[----:B------:R-:W-:-:S04]  /*36a0*/  FADD R21, R55, R6 ;  /* 0x0000000637157221 */ /* 0x000fc80000000000 */
[----:B------:R-:W1:Y:S01]  /*36b0*/  MUFU.EX2 R33, R158 ;  /* 0x0000009e00217308 */ /* 0x000e620000000800 */
[----:B------:R-:W-:Y:S01]  /*36c0*/  F2FP.BF16.F32.PACK_AB R10, R160, R111 ;  /* 0x0000006fa00a723e */ /* 0x000fe200000010ff */
[----:B----4-:R-:W-:Y:S01]  /*36d0*/  FADD R22, R52, R7 ;  /* 0x0000000734167221 */ /* 0x010fe20000000000 */
[----:B------:R-:W-:Y:S01]  /*36e0*/  F2FP.BF16.F32.PACK_AB R11, R131, R162 ;  /* 0x000000a2830b723e */ /* 0x000fe200000010ff */
[----:B------:R-:W-:-:S04]  /*36f0*/  FMUL R110, R110, 1.4426950216293334961 ;  /* 0x3fb8aa3b6e6e7820 */ /* 0x000fc80000400000 */
[----:B------:R-:W4:Y:S01]  /*3700*/  MUFU.EX2 R39, R39 ;  /* 0x0000002700277308 */ /* 0x000f220000000800 */
[----:B------:R-:W-:Y:S01]  /*3710*/  FADD R98, R98, -R43 ;  /* 0x8000002b62627221 */ /* 0x000fe20000000000 */
[----:B------:R-:W-:Y:S01]  /*3720*/  FADD R20, R152, R21 ;  /* 0x0000001598147221 */ /* 0x000fe20000000000 */
[----:B0-----:R-:W-:-:S05]  /*3730*/  FADD R7, R49, R22 ;  /* 0x0000001631077221 */ /* 0x001fca0000000000 */
[----:B------:R-:W0:Y:S01]  /*3740*/  MUFU.EX2 R150, R150 ;  /* 0x0000009600967308 */ /* 0x000e220000000800 */
[----:B------:R-:W-:Y:S01]  /*3750*/  FADD R106, R106, -R43 ;  /* 0x8000002b6a6a7221 */ /* 0x000fe20000000000 */
[----:B------:R-:W-:Y:S01]  /*3760*/  HMMA.16816.F32.BF16 R24, R8, R12, R24 ;  /* 0x0000000c0818723c */ /* 0x000fe20000041818 */
[----:B------:R-:W-:-:S05]  /*3770*/  FMUL R98, R98, 1.4426950216293334961 ;  /* 0x3fb8aa3b62627820 */ /* 0x000fca0000400000 */
[----:B------:R-:W0:Y:S01]  /*3780*/  MUFU.EX2 R40, R40 ;  /* 0x0000002800287308 */ /* 0x000e220000000800 */
[----:B--2---:R-:W-:Y:S01]  /*3790*/  FADD R13, R37, R20 ;  /* 0x00000014250d7221 */ /* 0x004fe20000000000 */
[----:B---3--:R-:W-:-:S06]  /*37a0*/  FADD R20, R146, R7 ;  /* 0x0000000792147221 */ /* 0x008fcc0000000000 */
[----:B------:R-:W2:Y:S01]  /*37b0*/  MUFU.EX2 R35, R144 ;  /* 0x0000009000237308 */ /* 0x000ea20000000800 */
[----:B------:R-:W-:Y:S01]  /*37c0*/  FMUL R106, R106, 1.4426950216293334961 ;  /* 0x3fb8aa3b6a6a7820 */ /* 0x000fe20000400000 */
[----:B------:R-:W-:Y:S01]  /*37d0*/  F2FP.BF16.F32.PACK_AB R5, R51, R50 ;  /* 0x000000323305723e */ /* 0x000fe200000010ff */
[----:B------:R-:W-:Y:S01]  /*37e0*/  FADD R54, R54, -R43 ;  /* 0x8000002b36367221 */ /* 0x000fe20000000000 */
[----:B-----5:R-:W-:-:S04]  /*37f0*/  FADD R12, R38, R13 ;  /* 0x0000000d260c7221 */ /* 0x020fc80000000000 */
[----:B------:R-:W3:Y:S01]  /*3800*/  MUFU.EX2 R110, R110 ;  /* 0x0000006e006e7308 */ /* 0x000ee20000000800 */
[----:B-1----:R-:W-:Y:S01]  /*3810*/  FADD R7, R33, R20 ;  /* 0x0000001421077221 */ /* 0x002fe20000000000 */
[----:B------:R-:W-:Y:S01]  /*3820*/  HMMA.16816.F32.BF16 R28, R8, R16, R28 ;  /* 0x00000010081c723c */ /* 0x000fe2000004181c */
[----:B------:R-:W-:-:S05]  /*3830*/  FMUL R54, R54, 1.4426950216293334961 ;  /* 0x3fb8aa3b36367820 */ /* 0x000fca0000400000 */
[----:B------:R-:W-:Y:S01]  /*3840*/  MUFU.EX2 R44, R44 ;  /* 0x0000002c002c7308 */ /* 0x000fe20000000800 */
[----:B----4-:R-:W-:Y:S01]  /*3850*/  FADD R9, R39, R12 ;  /* 0x0000000c27097221 */ /* 0x010fe20000000000 */
[----:B0-----:R-:W-:Y:S01]  /*3860*/  FADD R8, R150, R7 ;  /* 0x0000000796087221 */ /* 0x001fe20000000000 */
[----:B------:R-:W-:Y:S01]  /*3870*/  F2FP.BF16.F32.PACK_AB R4, R156, R59 ;  /* 0x0000003b9c04723e */ /* 0x000fe200000010ff */
[----:B------:R-:W-:Y:S04]  /*3880*/  LDSM.16.M88.4 R20, [R120+UR6+0x80] ;  /* 0x000080067814783b */ /* 0x000fe80008000200 */
[----:B------:R-:W0:Y:S01]  /*3890*/  MUFU.EX2 R51, R98 ;  /* 0x0000006200337308 */ /* 0x000e220000000800 */
[----:B------:R-:W-:Y:S01]  /*38a0*/  FADD R12, R40, R9 ;  /* 0x00000009280c7221 */ /* 0x000fe20000000000 */
[----:B--2---:R-:W-:-:S06]  /*38b0*/  FADD R13, R35, R8 ;  /* 0x00000008230d7221 */ /* 0x004fcc0000000000 */
[----:B------:R-:W1:Y:S01]  /*38c0*/  MUFU.EX2 R106, R106 ;  /* 0x0000006a006a7308 */ /* 0x000e620000000800 */
[----:B------:R-:W-:Y:S01]  /*38d0*/  F2FP.BF16.F32.PACK_AB R7, R49, R52 ;  /* 0x000000343107723e */ /* 0x000fe200000010ff */
[----:B------:R-:W-:Y:S01]  /*38e0*/  FADD R49, R41, R12 ;  /* 0x0000000c29317221 */ /* 0x000fe20000000000 */
[----:B------:R-:W-:-:S05]  /*38f0*/  F2FP.BF16.F32.PACK_AB R6, R152, R55 ;  /* 0x000000379806723e */ /* 0x000fca00000010ff */
[----:B------:R-:W2:Y:S01]  /*3900*/  MUFU.EX2 R45, R45 ;  /* 0x0000002d002d7308 */ /* 0x000ea20000000800 */
[----:B---3--:R-:W-:-:S07]  /*3910*/  FADD R12, R110, R13 ;  /* 0x0000000d6e0c7221 */ /* 0x008fce0000000000 */
[----:B------:R-:W3:Y:S01]  /*3920*/  MUFU.EX2 R17, R54 ;  /* 0x0000003600117308 */ /* 0x000ee20000000800 */
[----:B------:R-:W-:Y:S01]  /*3930*/  FADD R49, R42, R49 ;  /* 0x000000312a317221 */ /* 0x000fe20000000000 */
[----:B0-----:R-:W-:Y:S01]  /*3940*/  FADD R13, R51, R12 ;  /* 0x0000000c330d7221 */ /* 0x001fe20000000000 */
[----:B------:R-:W-:Y:S01]  /*3950*/  LDSM.16.M88.4 R8, [R120+UR6+0x880] ;  /* 0x000880067808783b */ /* 0x000fe20008000200 */
[----:B------:R-:W-:Y:S01]  /*3960*/  HMMA.16816.F32.BF16 R24, R4, R14, R24 ;  /* 0x0000000e0418723c */ /* 0x000fe20000041818 */
[----:B------:R-:W-:-:S06]  /*3970*/  FADD R12, R44, R49 ;  /* 0x000000312c0c7221 */ /* 0x000fcc0000000000 */
[----:B-1----:R-:W-:Y:S01]  /*3980*/  FADD R14, R106, R13 ;  /* 0x0000000d6a0e7221 */ /* 0x002fe20000000000 */
[----:B--2---:R-:W-:-:S03]  /*3990*/  FADD R12, R45, R12 ;  /* 0x0000000c2d0c7221 */ /* 0x004fc60000000000 */
[----:B---3--:R-:W-:Y:S02]  /*39a0*/  FADD R14, R17, R14 ;  /* 0x0000000e110e7221 */ /* 0x008fe40000000000 */
[----:B------:R-:W0:Y:S04]  /*39b0*/  SHFL.BFLY PT, R13, R12, 0x2, 0x1f ;  /* 0x0c401f000c0d7f89 */ /* 0x000e2800000e0000 */
[----:B------:R-:W1:Y:S01]  /*39c0*/  SHFL.BFLY PT, R15, R14, 0x2, 0x1f ;  /* 0x0c401f000e0f7f89 */ /* 0x000e6200000e0000 */
[----:B------:R-:W-:Y:S07]  /*39d0*/  HMMA.16816.F32.BF16 R28, R4, R18, R28 ;  /* 0x00000012041c723c */ /* 0x000fee000004181c */
[----:B------:R-:W-:-:S02]  /*39e0*/  F2FP.BF16.F32.PACK_AB R4, R38, R37 ;  /* 0x000000252604723e */ /* 0x000fc400000010ff */
[----:B------:R-:W-:Y:S02]  /*39f0*/  F2FP.BF16.F32.PACK_AB R5, R33, R146 ;  /* 0x000000922105723e */ /* 0x000fe400000010ff */
[----:B------:R-:W-:Y:S02]  /*3a00*/  F2FP.BF16.F32.PACK_AB R6, R40, R39 ;  /* 0x000000272806723e */ /* 0x000fe400000010ff */
[----:B------:R-:W-:Y:S01]  /*3a10*/  F2FP.BF16.F32.PACK_AB R7, R35, R150 ;  /* 0x000000962307723e */ /* 0x000fe200000010ff */
[----:B0-----:R-:W-:Y:S01]  /*3a20*/  FADD R16, R12, R13 ;  /* 0x0000000d0c107221 */ /* 0x001fe20000000000 */
[----:B-1----:R-:W-:-:S05]  /*3a30*/  FADD R18, R14, R15 ;  /* 0x0000000f0e127221 */ /* 0x002fca0000000000 */
[C---:B------:R-:W-:Y:S01]  /*3a40*/  HMMA.16816.F32.BF16 R24, R4.reuse, R20, R24 ;  /* 0x000000140418723c */ /* 0x040fe20000041818 */
[----:B------:R-:W-:Y:S04]  /*3a50*/  SHFL.BFLY PT, R19, R16, 0x1, 0x1f ;  /* 0x0c201f0010137f89 */ /* 0x000fe800000e0000 */
[----:B------:R-:W0:Y:S01]  /*3a60*/  SHFL.BFLY PT, R21, R18, 0x1, 0x1f ;  /* 0x0c201f0012157f89 */ /* 0x000e2200000e0000 */
[----:B------:R-:W-:Y:S01]  /*3a70*/  HMMA.16816.F32.BF16 R28, R4, R8, R28 ;  /* 0x00000008041c723c */ /* 0x000fe2000004181c */
[----:B------:R-:W-:Y:S01]  /*3a80*/  UIADD3 UR4, UR4, 0x80, URZ ;  /* 0x0000008004047890 */ /* 0x000fe2000fffe03f */
[----:B------:R-:W-:Y:S02]  /*3a90*/  F2FP.BF16.F32.PACK_AB R12, R42, R41 ;  /* 0x000000292a0c723e */ /* 0x000fe400000010ff */
[----:B------:R-:W-:-:S03]  /*3aa0*/  F2FP.BF16.F32.PACK_AB R13, R51, R110 ;  /* 0x0000006e330d723e */ /* 0x000fc600000010ff */
[----:B------:R-:W-:Y:S02]  /*3ab0*/  ISETP.LE.AND P0, PT, R114, UR4, PT ;  /* 0x0000000472007c0c */ /* 0x000fe4000bf03270 */
[----:B------:R-:W-:Y:S02]  /*3ac0*/  F2FP.BF16.F32.PACK_AB R14, R45, R44 ;  /* 0x0000002c2d0e723e */ /* 0x000fe400000010ff */
[----:B------:R-:W-:Y:S01]  /*3ad0*/  F2FP.BF16.F32.PACK_AB R15, R17, R106 ;  /* 0x0000006a110f723e */ /* 0x000fe200000010ff */
[----:B------:R-:W-:-:S06]  /*3ae0*/  IMAD R121, R61, 0x80, R121 ;  /* 0x000000803d797824 */ /* 0x000fcc00078e0279 */
[----:B------:R-:W-:Y:S01]  /*3af0*/  HMMA.16816.F32.BF16 R4, R12, R22, R24 ;  /* 0x000000160c04723c */ /* 0x000fe20000041818 */
[----:B------:R-:W-:Y:S02]  /*3b00*/  IMAD R123, R3, 0x80, R123 ;  /* 0x00000080037b7824 */ /* 0x000fe400078e027b */
[----:B0-----:R-:W-:-:S03]  /*3b10*/  FADD R21, R18, R21 ;  /* 0x0000001512157221 */ /* 0x001fc60000000000 */
[----:B------:R-:W-:Y:S01]  /*3b20*/  HMMA.16816.F32.BF16 R8, R12, R10, R28 ;  /* 0x0000000a0c08723c */ /* 0x000fe2000004181c */
[----:B------:R-:W-:Y:S02]  /*3b30*/  IMAD.MOV.U32 R131, RZ, RZ, R36 ;  /* 0x000000ffff837224 */ /* 0x000fe400078e0024 */
[----:B------:R-:W-:-:S04]  /*3b40*/  FFMA R129, R96, R129, R21 ;  /* 0x0000008160817223 */ /* 0x000fc80000000015 */
[----:B------:R-:W-:Y:S01]  /*3b50*/  FADD R12, R16, R19 ;  /* 0x00000013100c7221 */ /* 0x000fe20000000000 */
[----:B------:R-:W-:-:S03]  /*3b60*/  IMAD.MOV.U32 R130, RZ, RZ, R43 ;  /* 0x000000ffff827224 */ /* 0x000fc600078e002b */
[----:B------:R-:W-:Y:S01]  /*3b70*/  FFMA R60, R47, R60, R12 ;  /* 0x0000003c2f3c7223 */ /* 0x000fe2000000000c */
[----:B------:R-:W-:-:S12]  /*3b80*/  @!P0 BRA `(.L_x_1) ;  /* 0xffffffcc00d88947 */ /* 0x000fd8000383ffff */
.L_x_0:
[----:B------:R-:W-:Y:S01]  /*3b90*/  ISETP.NE.U32.AND P0, PT, R133, RZ, PT ;  /* 0x000000ff8500720c */ /* 0x000fe20003f05070 */
[----:B------:R-:W-:Y:S01]  /*3ba0*/  IMAD.MOV.U32 R22, RZ, RZ, R4 ;  /* 0x000000ffff167224 */ /* 0x000fe200078e0004 */
[----:B------:R-:W-:Y:S01]  /*3bb0*/  LOP3.LUT R117, R117, 0x1c, R0, 0xf8, !PT ;  /* 0x0000001c75757812 */ /* 0x000fe200078ef800 */
[----:B------:R-:W-:Y:S01]  /*3bc0*/  IMAD.MOV.U32 R14, RZ, RZ, R5 ;  /* 0x000000ffff0e7224 */ /* 0x000fe200078e0005 */
[----:B------:R-:W-:Y:S01]  /*3bd0*/  SEL R2, RZ, 0x240, !P0 ;  /* 0x00000240ff027807 */ /* 0x000fe20004000000 */
[----:B------:R-:W-:Y:S01]  /*3be0*/  IMAD.MOV.U32 R18, RZ, RZ, R7 ;  /* 0x000000ffff127224 */ /* 0x000fe200078e0007 */
[C---:B------:R-:W-:Y:S01]  /*3bf0*/  FSETP.GT.AND P2, PT, |R60|.reuse, 8.50705917302346158658e+37, PT ;  /* 0x7e8000003c00780b */ /* 0x040fe20003f44200 */
[----:B------:R-:W-:Y:S01]  /*3c00*/  IMAD.MOV.U32 R20, RZ, RZ, R6 ;  /* 0x000000ffff147224 */ /* 0x000fe200078e0006 */
[----:B------:R-:W-:Y:S01]  /*3c10*/  LOP3.LUT R117, R117, R2, RZ, 0x3c, !PT ;  /* 0x0000000275757212 */ /* 0x000fe200078e3cff */
[C---:B------:R-:W-:Y:S01]  /*3c20*/  FMUL R2, R60.reuse, 8388608 ;  /* 0x4b0000003c027820 */ /* 0x040fe20000400000 */
[C---:B------:R-:W-:Y:S01]  /*3c30*/  FSETP.GEU.AND P3, PT, R60.reuse, 1.175494350822287508e-38, PT ;  /* 0x008000003c00780b */ /* 0x040fe20003f6e000 */
[----:B------:R-:W-:Y:S01]  /*3c40*/  IMAD.MOV.U32 R6, RZ, RZ, R8 ;  /* 0x000000ffff067224 */ /* 0x000fe200078e0008 */
[----:B------:R-:W-:Y:S01]  /*3c50*/  FSETP.GEU.AND P5, PT, |R60|, 1.175494350822287508e-38, PT ;  /* 0x008000003c00780b */ /* 0x000fe20003fae200 */
[----:B------:R-:W-:Y:S01]  /*3c60*/  BAR.SYNC.DEFER_BLOCKING 0x0 ;  /* 0x0000000000007b1d */ /* 0x000fe20000010000 */
[----:B------:R-:W-:Y:S01]  /*3c70*/  FSEL R17, R2, R60, !P3 ;  /* 0x0000003c02117208 */ /* 0x000fe20005800000 */
[C---:B------:R-:W-:Y:S01]  /*3c80*/  IMAD.SHL.U32 R2, R0.reuse, 0x20, RZ ;  /* 0x0000002000027824 */ /* 0x040fe200078e00ff */
[----:B------:R-:W-:Y:S01]  /*3c90*/  SHF.R.U32.HI R3, RZ, 0x1, R0 ;  /* 0x00000001ff037819 */ /* 0x000fe20000011600 */
[----:B------:R-:W-:Y:S01]  /*3ca0*/  IMAD.MOV.U32 R12, RZ, RZ, R10 ;  /* 0x000000ffff0c7224 */ /* 0x000fe200078e000a */
[----:B------:R-:W-:Y:S01]  /*3cb0*/  LOP3.LUT P0, RZ, R0, 0xe0, RZ, 0xc0, !PT ;  /* 0x000000e000ff7812 */ /* 0x000fe2000780c0ff */
[----:B------:R-:W-:Y:S01]  /*3cc0*/  @P2 FMUL R60, R60, 0.25 ;  /* 0x3e8000003c3c2820 */ /* 0x000fe20000400000 */
[----:B------:R-:W-:Y:S01]  /*3cd0*/  SHF.L.U32 R16, R0, 0x2, RZ ;  /* 0x0000000200107819 */ /* 0x000fe200000006ff */
[----:B------:R-:W-:Y:S01]  /*3ce0*/  VIADD R0, R17, 0xc0cafb0d ;  /* 0xc0cafb0d11007836 */ /* 0x000fe20000000000 */
[----:B------:R-:W-:Y:S01]  /*3cf0*/  FSETP.GT.AND P1, PT, |R129|, 8.50705917302346158658e+37, PT ;  /* 0x7e8000008100780b */ /* 0x000fe20003f24200 */
[----:B------:R-:W-:Y:S01]  /*3d00*/  @P2 FMUL R14, R14, 0.25 ;  /* 0x3e8000000e0e2820 */ /* 0x000fe20000400000 */
[----:B------:R-:W-:Y:S01]  /*3d10*/  LOP3.LUT R115, R115, 0x38, RZ, 0xc0, !PT ;  /* 0x0000003873737812 */ /* 0x000fe200078ec0ff */
[----:B------:R-:W-:Y:S01]  /*3d20*/  @!P5 FMUL R60, R60, 16777216 ;  /* 0x4b8000003c3cd820 */ /* 0x000fe20000400000 */
[----:B------:R-:W-:Y:S01]  /*3d30*/  LOP3.LUT R4, R3, 0x4, RZ, 0xc0, !PT ;  /* 0x0000000403047812 */ /* 0x000fe200078ec0ff */
[----:B------:R-:W-:Y:S01]  /*3d40*/  @P2 FMUL R9, R9, 0.25 ;  /* 0x3e80000009092820 */ /* 0x000fe20000400000 */
[C---:B------:R-:W-:Y:S01]  /*3d50*/  FSETP.GEU.AND P4, PT, |R129|.reuse, 1.175494350822287508e-38, PT ;  /* 0x008000008100780b */ /* 0x040fe20003f8e200 */
[----:B------:R-:W0:Y:S01]  /*3d60*/  MUFU.RCP R5, R60 ;  /* 0x0000003c00057308 */ /* 0x000e220000001000 */
[----:B------:R-:W-:Y:S01]  /*3d70*/  LOP3.LUT R3, R2, 0x300, RZ, 0xc0, !PT ;  /* 0x0000030002037812 */ /* 0x000fe200078ec0ff */
[----:B------:R-:W-:Y:S01]  /*3d80*/  @P2 FMUL R6, R6, 0.25 ;  /* 0x3e80000006062820 */ /* 0x000fe20000400000 */
[----:B------:R-:W-:Y:S01]  /*3d90*/  IADD3 R115, R4, UR6, R115 ;  /* 0x0000000604737c10 */ /* 0x000fe2000fffe073 */
[C---:B------:R-:W-:Y:S01]  /*3da0*/  FMUL R4, R129.reuse, 8388608 ;  /* 0x4b00000081047820 */ /* 0x040fe20000400000 */
[----:B------:R-:W-:Y:S01]  /*3db0*/  LOP3.LUT R2, R0, 0xff800000, RZ, 0xc0, !PT ;  /* 0xff80000000027812 */ /* 0x000fe200078ec0ff */
[----:B------:R-:W-:Y:S01]  /*3dc0*/  @P2 FMUL R22, R22, 0.25 ;  /* 0x3e80000016162820 */ /* 0x000fe20000400000 */
[----:B------:R-:W-:Y:S01]  /*3dd0*/  FSEL R0, RZ, -23, P3 ;  /* 0xc1b80000ff007808 */ /* 0x000fe20001800000 */
[----:B------:R-:W-:Y:S01]  /*3de0*/  @!P5 FMUL R14, R14, 16777216 ;  /* 0x4b8000000e0ed820 */ /* 0x000fe20000400000 */
[----:B------:R-:W-:Y:S01]  /*3df0*/  FSETP.GEU.AND P3, PT, R129, 1.175494350822287508e-38, PT ;  /* 0x008000008100780b */ /* 0x000fe20003f6e000 */
[----:B------:R-:W-:Y:S01]  /*3e00*/  @!P5 FMUL R9, R9, 16777216 ;  /* 0x4b8000000909d820 */ /* 0x000fe20000400000 */
[----:B------:R-:W-:Y:S01]  /*3e10*/  LOP3.LUT R7, R3, 0xfc, R16, 0xf8, !PT ;  /* 0x000000fc03077812 */ /* 0x000fe200078ef810 */
[----:B------:R-:W-:Y:S01]  /*3e20*/  @!P5 FMUL R6, R6, 16777216 ;  /* 0x4b8000000606d820 */ /* 0x000fe20000400000 */
[----:B------:R-:W-:Y:S01]  /*3e30*/  FSEL R19, R4, R129, !P3 ;  /* 0x0000008104137208 */ /* 0x000fe20005800000 */
[----:B------:R-:W-:Y:S01]  /*3e40*/  @P1 FMUL R129, R129, 0.25 ;  /* 0x3e80000081811820 */ /* 0x000fe20000400000 */
[----:B------:R-:W-:Y:S01]  /*3e50*/  I2FP.F32.S32 R3, R2 ;  /* 0x0000000200037245 */ /* 0x000fe20000201400 */
[----:B------:R-:W-:Y:S01]  /*3e60*/  @!P5 FMUL R22, R22, 16777216 ;  /* 0x4b8000001616d820 */ /* 0x000fe20000400000 */
[----:B------:R-:W-:Y:S01]  /*3e70*/  SHF.R.U32.HI R112, RZ, 0x1, R112 ;  /* 0x00000001ff707819 */ /* 0x000fe20000011670 */
[----:B------:R-:W-:Y:S01]  /*3e80*/  @!P4 FMUL R129, R129, 16777216 ;  /* 0x4b8000008181c820 */ /* 0x000fe20000400000 */
[----:B------:R-:W-:-:S02]  /*3e90*/  IMAD.MOV.U32 R8, RZ, RZ, R11 ;  /* 0x000000ffff087224 */ /* 0x000fc400078e000b */
[----:B------:R-:W-:Y:S01]  /*3ea0*/  FFMA.FTZ R0, R3, 1.1920928955078125e-07, R0 ;  /* 0x3400000003007823 */ /* 0x000fe20000010000 */
[----:B------:R-:W-:Y:S01]  /*3eb0*/  VIADD R3, R19, 0xc0cafb0d ;  /* 0xc0cafb0d13037836 */ /* 0x000fe20000000000 */
[----:B------:R-:W-:Y:S01]  /*3ec0*/  LOP3.LUT R112, R7, R112, RZ, 0x3c, !PT ;  /* 0x0000007007707212 */ /* 0x000fe200078e3cff */
[C---:B0-----:R-:W-:Y:S01]  /*3ed0*/  FMUL R15, R5.reuse, R14 ;  /* 0x0000000e050f7220 */ /* 0x041fe20000400000 */
[----:B------:R-:W0:Y:S01]  /*3ee0*/  MUFU.RCP R7, R129 ;  /* 0x0000008100077308 */ /* 0x000e220000001000 */
[----:B------:R-:W-:Y:S01]  /*3ef0*/  FMUL R10, R5, R9 ;  /* 0x00000009050a7220 */ /* 0x000fe20000400000 */
[----:B------:R-:W-:Y:S01]  /*3f00*/  LOP3.LUT R4, R3, 0xff800000, RZ, 0xc0, !PT ;  /* 0xff80000003047812 */ /* 0x000fe200078ec0ff */
[C---:B------:R-:W-:Y:S01]  /*3f10*/  FMUL R11, R5.reuse, R6 ;  /* 0x00000006050b7220 */ /* 0x040fe20000400000 */
[----:B------:R-:W-:Y:S01]  /*3f20*/  FMUL R14, R5, R22 ;  /* 0x00000016050e7220 */ /* 0x000fe20000400000 */
[----:B------:R-:W-:Y:S02]  /*3f30*/  IMAD.IADD R2, R17, 0x1, -R2 ;  /* 0x0000000111027824 */ /* 0x000fe400078e0a02 */
[----:B------:R-:W-:Y:S01]  /*3f40*/  @P1 FMUL R12, R12, 0.25 ;  /* 0x3e8000000c0c1820 */ /* 0x000fe20000400000 */
[----:B------:R-:W-:-:S02]  /*3f50*/  IMAD.IADD R5, R19, 0x1, -R4 ;  /* 0x0000000113057824 */ /* 0x000fc400078e0a04 */
[----:B------:R-:W-:Y:S01]  /*3f60*/  @P1 FMUL R8, R8, 0.25 ;  /* 0x3e80000008081820 */ /* 0x000fe20000400000 */
[----:B------:R-:W-:Y:S01]  /*3f70*/  @P1 FMUL R18, R18, 0.25 ;  /* 0x3e80000012121820 */ /* 0x000fe20000400000 */
[----:B------:R-:W-:Y:S01]  /*3f80*/  @P1 FMUL R20, R20, 0.25 ;  /* 0x3e80000014141820 */ /* 0x000fe20000400000 */
[----:B------:R-:W-:Y:S02]  /*3f90*/  IMAD.MOV.U32 R9, RZ, RZ, 0x3dc6b27f ;  /* 0x3dc6b27fff097424 */ /* 0x000fe400078e00ff */
[----:B------:R-:W-:Y:S01]  /*3fa0*/  FADD R2, R2, -1 ;  /* 0xbf80000002027421 */ /* 0x000fe20000000000 */
[----:B------:R-:W-:Y:S01]  /*3fb0*/  FADD R6, R5, -1 ;  /* 0xbf80000005067421 */ /* 0x000fe20000000000 */
[----:B------:R-:W-:Y:S01]  /*3fc0*/  @!P4 FMUL R12, R12, 16777216 ;  /* 0x4b8000000c0cc820 */ /* 0x000fe20000400000 */
[----:B------:R-:W-:Y:S01]  /*3fd0*/  @!P4 FMUL R8, R8, 16777216 ;  /* 0x4b8000000808c820 */ /* 0x000fe20000400000 */
[----:B------:R-:W-:Y:S01]  /*3fe0*/  @!P4 FMUL R18, R18, 16777216 ;  /* 0x4b8000001212c820 */ /* 0x000fe20000400000 */
[----:B------:R-:W-:Y:S01]  /*3ff0*/  @!P4 FMUL R20, R20, 16777216 ;  /* 0x4b8000001414c820 */ /* 0x000fe20000400000 */
[-C--:B------:R-:W-:Y:S01]  /*4000*/  FFMA.FTZ R3, R2, R9.reuse, -0.16845393180847167969 ;  /* 0xbe2c7f3002037423 */ /* 0x080fe20000010009 */
[----:B------:R-:W-:Y:S01]  /*4010*/  FFMA.FTZ R5, R6, R9, -0.16845393180847167969 ;  /* 0xbe2c7f3006057423 */ /* 0x000fe20000010009 */
[C---:B0-----:R-:W-:Y:S01]  /*4020*/  FMUL R9, R7.reuse, R12 ;  /* 0x0000000c07097220 */ /* 0x041fe20000400000 */
[C---:B------:R-:W-:Y:S01]  /*4030*/  FMUL R8, R7.reuse, R8 ;  /* 0x0000000807087220 */ /* 0x040fe20000400000 */
[C---:B------:R-:W-:Y:S01]  /*4040*/  FMUL R13, R7.reuse, R18 ;  /* 0x00000012070d7220 */ /* 0x040fe20000400000 */
[----:B------:R-:W-:Y:S01]  /*4050*/  FMUL R12, R7, R20 ;  /* 0x00000014070c7220 */ /* 0x000fe20000400000 */
[----:B------:R-:W-:Y:S01]  /*4060*/  FFMA.FTZ R3, R2, R3, 0.1716887056827545166 ;  /* 0x3e2fcf2a02037423 */ /* 0x000fe20000010003 */
[----:B------:R-:W-:Y:S01]  /*4070*/  F2FP.BF16.F32.PACK_AB R11, R11, R14 ;  /* 0x0000000e0b0b723e */ /* 0x000fe200000010ff */
[----:B------:R-:W-:Y:S01]  /*4080*/  FFMA.FTZ R5, R6, R5, 0.1716887056827545166 ;  /* 0x3e2fcf2a06057423 */ /* 0x000fe20000010005 */
[----:B------:R-:W-:Y:S01]  /*4090*/  F2FP.BF16.F32.PACK_AB R10, R10, R15 ;  /* 0x0000000f0a0a723e */ /* 0x000fe200000010ff */
[----:B------:R-:W-:Y:S01]  /*40a0*/  FFMA.FTZ R3, R2, R3, -0.17900948226451873779 ;  /* 0xbe374e4302037423 */ /* 0x000fe20000010003 */
[----:B------:R-:W-:Y:S01]  /*40b0*/  F2FP.BF16.F32.PACK_AB R9, R9, R12 ;  /* 0x0000000c0909723e */ /* 0x000fe200000010ff */
[----:B------:R-:W-:Y:S01]  /*40c0*/  STS [R117+UR6], R11 ;  /* 0x0000000b75007988 */ /* 0x000fe20008000806 */
[----:B------:R-:W-:Y:S01]  /*40d0*/  F2FP.BF16.F32.PACK_AB R8, R8, R13 ;  /* 0x0000000d0808723e */ /* 0x000fe200000010ff */
[----:B------:R-:W-:Y:S01]  /*40e0*/  FFMA.FTZ R3, R2, R3, 0.20512372255325317383 ;  /* 0x3e520bf402037423 */ /* 0x000fe20000010003 */
[----:B------:R-:W-:Y:S01]  /*40f0*/  LOP3.LUT R7, R117, 0x20, RZ, 0x3c, !PT ;  /* 0x0000002075077812 */ /* 0x000fe200078e3cff */
[----:B------:R0:W-:Y:S01]  /*4100*/  STS [R117+UR6+0x80], R10 ;  /* 0x0000800a75007988 */ /* 0x0001e20008000806 */
[----:B------:R-:W-:Y:S01]  /*4110*/  FFMA.FTZ R5, R6, R5, -0.17900948226451873779 ;  /* 0xbe374e4306057423 */ /* 0x000fe20000010005 */
[----:B------:R-:W-:Y:S01]  /*4120*/  FFMA.FTZ R3, R2, R3, -0.24046532809734344482 ;  /* 0xbe763c8b02037423 */ /* 0x000fe20000010003 */
[----:B------:R-:W1:Y:S01]  /*4130*/  LDC R14, c[0x0][0x278] ;  /* 0x00009e00ff0e7b82 */ /* 0x000e620000000800 */
[----:B------:R-:W-:Y:S01]  /*4140*/  STS [R7+UR6+0x100], R9 ;  /* 0x0001000907007988 */ /* 0x000fe20008000806 */
[----:B------:R-:W-:Y:S01]  /*4150*/  FFMA.FTZ R5, R6, R5, 0.20512372255325317383 ;  /* 0x3e520bf406057423 */ /* 0x000fe20000010005 */
[----:B------:R-:W-:Y:S01]  /*4160*/  FFMA.FTZ R3, R2, R3, 0.28857114911079406738 ;  /* 0x3e93bf9902037423 */ /* 0x000fe20000010003 */
[----:B------:R-:W-:Y:S01]  /*4170*/  ISETP.GE.U32.AND P1, PT, R19, 0x7f800000, PT ;  /* 0x7f8000001300780c */ /* 0x000fe20003f26070 */
[----:B------:R2:W-:Y:S01]  /*4180*/  STS [R7+UR6+0x180], R8 ;  /* 0x0001800807007988 */ /* 0x0005e20008000806 */
[----:B------:R-:W-:Y:S01]  /*4190*/  FFMA.FTZ R5, R6, R5, -0.24046532809734344482 ;  /* 0xbe763c8b06057423 */ /* 0x000fe20000010005 */
[----:B------:R-:W-:Y:S01]  /*41a0*/  FFMA.FTZ R3, R2, R3, -0.36067417263984680176 ;  /* 0xbeb8aa4902037423 */ /* 0x000fe20000010003 */
[----:B------:R-:W3:Y:S08]  /*41b0*/  LDC.64 R12, c[0x0][0x228] ;  /* 0x00008a00ff0c7b82 */ /* 0x000ef00000000a00 */
[----:B------:R-:W-:Y:S01]  /*41c0*/  BAR.SYNC.DEFER_BLOCKING 0x0 ;  /* 0x0000000000007b1d */ /* 0x000fe20000010000 */
[----:B------:R-:W-:Y:S01]  /*41d0*/  FFMA.FTZ R5, R6, R5, 0.28857114911079406738 ;  /* 0x3e93bf9906057423 */ /* 0x000fe20000010005 */
[----:B------:R-:W-:Y:S01]  /*41e0*/  FFMA.FTZ R3, R2, R3, 0.48089820146560668945 ;  /* 0x3ef6384a02037423 */ /* 0x000fe20000010003 */
[----:B------:R-:W-:-:S02]  /*41f0*/  FSETP.NEU.AND P2, PT, R17, RZ, PT ;  /* 0x000000ff1100720b */ /* 0x000fc40003f4d000 */
[----:B------:R-:W-:Y:S01]  /*4200*/  FFMA.FTZ R5, R6, R5, -0.36067417263984680176 ;  /* 0xbeb8aa4906057423 */ /* 0x000fe20000010005 */
[----:B------:R-:W-:Y:S01]  /*4210*/  FFMA.FTZ R3, R2, R3, -0.72134751081466674805 ;  /* 0xbf38aa3b02037423 */ /* 0x000fe20000010003 */
[----:B------:R-:W-:Y:S01]  /*4220*/  ULDC.64 UR4, c[0x0][0x270] ;  /* 0x00009c0000047ab9 */ /* 0x000fe20000000a00 */
[----:B0-----:R-:W-:Y:S02]  /*4230*/  @P1 IMAD.MOV.U32 R10, RZ, RZ, 0x7f800000 ;  /* 0x7f800000ff0a1424 */ /* 0x001fe400078e00ff */
[----:B------:R-:W-:Y:S01]  /*4240*/  FFMA.FTZ R5, R6, R5, 0.48089820146560668945 ;  /* 0x3ef6384a06057423 */ /* 0x000fe20000010005 */
[----:B------:R-:W-:Y:S01]  /*4250*/  FMUL R3, R2, R3 ;  /* 0x0000000302037220 */ /* 0x000fe20000400000 */
[----:B------:R-:W-:Y:S01]  /*4260*/  UIMAD UR4, UR7, UR4, URZ ;  /* 0x00000004070472a4 */ /* 0x000fe2000f8e023f */
[----:B------:R-:W-:Y:S01]  /*4270*/  LOP3.LUT R113, R113, 0x78, RZ, 0xc0, !PT ;  /* 0x0000007871717812 */ /* 0x000fe200078ec0ff */
[----:B------:R-:W-:Y:S01]  /*4280*/  FFMA.FTZ R5, R6, R5, -0.72134751081466674805 ;  /* 0xbf38aa3b06057423 */ /* 0x000fe20000010005 */
[----:B------:R-:W-:Y:S01]  /*4290*/  FMUL R3, R2, R3 ;  /* 0x0000000302037220 */ /* 0x000fe20000400000 */
[----:B------:R-:W-:Y:S01]  /*42a0*/  USHF.L.U32 UR8, UR4, 0x1, URZ ;  /* 0x0000000104087899 */ /* 0x000fe2000800063f */
[----:B-1----:R-:W-:-:S02]  /*42b0*/  IMAD R95, R95, R14, RZ ;  /* 0x0000000e5f5f7224 */ /* 0x002fc400078e02ff */
[----:B--2---:R-:W-:Y:S01]  /*42c0*/  FMUL R7, R6, R5 ;  /* 0x0000000506077220 */ /* 0x004fe20000400000 */
[----:B------:R-:W-:Y:S01]  /*42d0*/  FFMA.FTZ R3, R2, 1.4426950216293334961, R3 ;  /* 0x3fb8aa3b02037823 */ /* 0x000fe20000010003 */
[----:B------:R-:W-:Y:S02]  /*42e0*/  FSEL R2, RZ, -23, P3 ;  /* 0xc1b80000ff027808 */ /* 0x000fe40001800000 */
[----:B------:R-:W-:Y:S01]  /*42f0*/  ISETP.GE.U32.AND P3, PT, R17, 0x7f800000, PT ;  /* 0x7f8000001100780c */ /* 0x000fe20003f66070 */
[----:B------:R-:W-:Y:S01]  /*4300*/  FMUL R7, R6, R7 ;  /* 0x0000000706077220 */ /* 0x000fe20000400000 */
[----:B------:R-:W-:Y:S01]  /*4310*/  I2FP.F32.S32 R5, R4 ;  /* 0x0000000400057245 */ /* 0x000fe20000201400 */
[----:B------:R-:W0:Y:S01]  /*4320*/  LDS R11, [R112+UR6] ;  /* 0x00000006700b7984 */ /* 0x000e220008000800 */
[----:B------:R-:W-:Y:S02]  /*4330*/  IMAD R4, R94, UR5, RZ ;  /* 0x000000055e047c24 */ /* 0x000fe4000f8e02ff */
[----:B------:R-:W-:Y:S01]  /*4340*/  FFMA.FTZ R7, R6, 1.4426950216293334961, R7 ;  /* 0x3fb8aa3b06077823 */ /* 0x000fe20000010007 */
[----:B------:R-:W-:Y:S01]  /*4350*/  FADD R0, R0, R3 ;  /* 0x0000000300007221 */ /* 0x000fe20000000000 */
[----:B------:R-:W-:Y:S01]  /*4360*/  FFMA.FTZ R2, R5, 1.1920928955078125e-07, R2 ;  /* 0x3400000005027823 */ /* 0x000fe20000010002 */
[C---:B------:R-:W-:Y:S01]  /*4370*/  IMAD.SHL.U32 R3, R4.reuse, 0x2, RZ ;  /* 0x0000000204037824 */ /* 0x040fe200078e00ff */
[----:B------:R-:W-:Y:S01]  /*4380*/  UIMAD.WIDE UR4, UR4, 0x2, URZ ;  /* 0x00000002040478a5 */ /* 0x000fe2000f8e023f */
[----:B------:R-:W-:-:S04]  /*4390*/  IMAD.HI R4, R4, 0x2, RZ ;  /* 0x0000000204047827 */ /* 0x000fc800078e02ff */
[----:B------:R-:W-:Y:S01]  /*43a0*/  FADD R7, R2, R7 ;  /* 0x0000000702077221 */ /* 0x000fe20000000000 */
[----:B------:R-:W-:Y:S01]  /*43b0*/  @P1 FFMA.FTZ R7, R19, R10, +INF ;  /* 0x7f80000013071423 */ /* 0x000fe2000001000a */
[----:B---3--:R-:W-:Y:S01]  /*43c0*/  IADD3 R6, P4, P5, R3, UR8, R12 ;  /* 0x0000000803067c10 */ /* 0x008fe2000fd9e00c */
[----:B------:R-:W-:Y:S01]  /*43d0*/  @P3 IMAD.MOV.U32 R2, RZ, RZ, 0x7f800000 ;  /* 0x7f800000ff023424 */ /* 0x000fe200078e00ff */
[----:B------:R-:W-:Y:S01]  /*43e0*/  LOP3.LUT R16, R16, 0x40, RZ, 0xc0, !PT ;  /* 0x0000004010107812 */ /* 0x000fe200078ec0ff */
[----:B------:R-:W-:Y:S01]  /*43f0*/  IMAD R5, R14, 0x8, R95 ;  /* 0x000000080e057824 */ /* 0x000fe200078e025f */
[----:B------:R-:W-:Y:S01]  /*4400*/  IADD3.X R8, R4, UR5, R13, P4, P5 ;  /* 0x0000000504087c10 */ /* 0x000fe2000a7ea40d */
[----:B------:R-:W-:Y:S01]  /*4410*/  @P3 FFMA.FTZ R0, R17, R2, +INF ;  /* 0x7f80000011003423 */ /* 0x000fe20000010002 */
[----:B------:R-:W-:Y:S01]  /*4420*/  FSETP.NEU.AND P3, PT, R19, RZ, PT ;  /* 0x000000ff1300720b */ /* 0x000fe20003f6d000 */
[----:B------:R-:W1:Y:S01]  /*4430*/  LDC.64 R12, c[0x0][0x230] ;  /* 0x00008c00ff0c7b82 */ /* 0x000e620000000a00 */
[-C--:B------:R-:W-:Y:S01]  /*4440*/  LEA R2, P4, R95, R6.reuse, 0x1 ;  /* 0x000000065f027211 */ /* 0x080fe200078808ff */
[----:B------:R-:W-:Y:S01]  /*4450*/  ULDC UR4, c[0x0][0x27c] ;  /* 0x00009f0000047ab9 */ /* 0x000fe20000000800 */
[----:B------:R-:W-:Y:S01]  /*4460*/  FSEL R9, R0, -INF , P2 ;  /* 0xff80000000097808 */ /* 0x000fe20001000000 */
[----:B------:R-:W-:Y:S01]  /*4470*/  UIMAD UR4, UR7, UR4, URZ ;  /* 0x00000004070472a4 */ /* 0x000fe2000f8e023f */
[----:B------:R-:W-:Y:S01]  /*4480*/  FSEL R0, R7, -INF , P3 ;  /* 0xff80000007007808 */ /* 0x000fe20001800000 */
[----:B------:R-:W-:Y:S01]  /*4490*/  IMAD.SHL.U32 R7, R94, 0x4, RZ ;  /* 0x000000045e077824 */ /* 0x000fe200078e00ff */
[----:B------:R-:W-:Y:S01]  /*44a0*/  LEA R4, P5, R5, R6, 0x1 ;  /* 0x0000000605047211 */ /* 0x000fe200078a08ff */
[----:B------:R-:W-:Y:S01]  /*44b0*/  FFMA R36, R9, 0.69314718246459960938, R36 ;  /* 0x3f31721809247823 */ /* 0x000fe20000000024 */
[-C--:B------:R-:W-:Y:S01]  /*44c0*/  LEA.HI.X.SX32 R3, R95, R8.reuse, 0x1, P4 ;  /* 0x000000085f037211 */ /* 0x080fe200020f0eff */
[----:B------:R-:W-:Y:S01]  /*44d0*/  FFMA R37, R0, 0.69314718246459960938, R43 ;  /* 0x3f31721800257823 */ /* 0x000fe2000000002b */
[----:B------:R-:W-:Y:S01]  /*44e0*/  LEA.HI.X.SX32 R5, R5, R8, 0x1, P5 ;  /* 0x0000000805057211 */ /* 0x000fe200028f0eff */
[----:B------:R-:W-:Y:S01]  /*44f0*/  USHF.L.U32 UR7, UR4, 0x2, URZ ;  /* 0x0000000204077899 */ /* 0x000fe2000800063f */
[----:B------:R-:W-:Y:S01]  /*4500*/  IMAD.HI R94, R94, 0x4, RZ ;  /* 0x000000045e5e7827 */ /* 0x000fe200078e02ff */
[----:B------:R-:W-:-:S03]  /*4510*/  UIMAD.WIDE UR4, UR4, 0x4, URZ ;  /* 0x00000004040478a5 */ /* 0x000fc6000f8e023f */
[----:B------:R-:W-:Y:S01]  /*4520*/  IMAD.IADD R16, R16, 0x1, R115 ;  /* 0x0000000110107824 */ /* 0x000fe200078e0273 */
[----:B0-----:R-:W-:Y:S01]  /*4530*/  PRMT R0, R11, 0x7632, R0 ;  /* 0x000076320b007816 */ /* 0x001fe20000000000 */
[----:B------:R1:W-:Y:S04]  /*4540*/  STG.E.U16 desc[UR10][R2.64], R11 ;  /* 0x0000000b02007986 */ /* 0x0003e8000c10150a */
[----:B------:R0:W-:Y:S01]  /*4550*/  STG.E.U16 desc[UR10][R4.64], R0 ;  /* 0x0000000004007986 */ /* 0x0001e2000c10150a */
[----:B------:R-:W-:Y:S01]  /*4560*/  BAR.SYNC.DEFER_BLOCKING 0x0 ;  /* 0x0000000000007b1d */ /* 0x000fe20000010000 */
[----:B-1----:R-:W-:-:S04]  /*4570*/  IADD3 R2, P1, P2, R7, UR7, R12 ;  /* 0x0000000707027c10 */ /* 0x002fc8000fa3e00c */
[----:B------:R-:W-:Y:S01]  /*4580*/  IADD3.X R3, R94, UR5, R13, P1, P2 ;  /* 0x000000055e037c10 */ /* 0x000fe20008fe440d */
[----:B------:R0:W-:Y:S02]  /*4590*/  STS.64 [R113+UR6], R36 ;  /* 0x0000002471007988 */ /* 0x0001e40008000a06 */
[----:B------:R-:W-:Y:S06]  /*45a0*/  BAR.SYNC.DEFER_BLOCKING 0x0 ;  /* 0x0000000000007b1d */ /* 0x000fec0000010000 */
[----:B------:R-:W-:Y:S05]  /*45b0*/  @P0 EXIT ;  /* 0x000000000000094d */ /* 0x000fea0003800000 */
[----:B0-----:R-:W0:Y:S04]  /*45c0*/  LDS R5, [R16] ;  /* 0x0000000010057984 */ /* 0x001e280000000800 */
[----:B0-----:R-:W-:Y:S01]  /*45d0*/  STG.E desc[UR10][R2.64], R5 ;  /* 0x0000000502007986 */ /* 0x001fe2000c10190a */
[----:B------:R-:W-:Y:S05]  /*45e0*/  EXIT ;  /* 0x000000000000794d */ /* 0x000fea0003800000 */
.L_x_2:
[----:B------:R-:W-:-:S00]  /*45f0*/  BRA `(.L_x_2) ;  /* 0xfffffffc00fc7947 */ /* 0x000fc0000383ffff */
[----:B------:R-:W-:-:S00]  /*4600*/  NOP ;  /* 0x0000000000007918 */ /* 0x000fc00000000000 */
[----:B------:R-:W-:-:S00]  /*4610*/  NOP ;  /* 0x0000000000007918 */ /* 0x000fc00000000000 */
[----:B------:R-:W-:-:S00]  /*4620*/  NOP ;  /* 0x0000000000007918 */ /* 0x000fc00000000000 */
[----:B------:R-:W-:-:S00]  /*4630*/  NOP ;  /* 0x0000000000007918 */ /* 0x000fc00000000000 */
[----:B------:R-:W-:-:S00]  /*4640*/  NOP ;  /* 0x0000000000007918 */ /* 0x000fc00000000000 */
[----:B------:R-:W-:-:S00]  /*4650*/  NOP ;  /* 0x0000000000007918 */ /* 0x000fc00000000000 */
[----:B------:R-:W-:-:S00]  /*4660*/  NOP ;  /* 0x0000000000007918 */ /* 0x000fc00000000000 */
[----:B------:R-:W-:-:S00]  /*4670*/  NOP ;  /* 0x0000000000007918 */ /* 0x000fc00000000000 */
.L_x_3:


//--------------------- .nv.global.init           --------------------------
	.section	.nv.global.init,"aw",@progbits
.nv.global.init:
	.type		_$_str,@object
	.size		_$_str,(.L_0 - _$_str)
_$_str:
        /*0000*/ 	.byte	0x5f, 0x5f, 0x43, 0x55, 0x44, 0x41, 0x5f, 0x46, 0x54, 0x5a, 0x00
.L_0:


//--------------------- .nv.shared.attn_fwd       --------------------------
	.section	.nv.shared.attn_fwd,"aw",@nobits
	.sectionflags	@""
	.align	16
	.zero		1024


//--------------------- .nv.shared.reserved.0     --------------------------
	.section	.nv.shared.reserved.0,"aw",@nobits
	.weak		__nv_reservedSMEM_offset_0_alias
	.size		__nv_reservedSMEM_offset_0_alias, 0, 0
	.other		__nv_reservedSMEM_offset_0_alias,@"STO_CUDA_RESERVED_SHARED STV_DEFAULT"
__nv_reservedSMEM_offset_0_alias:
	.zero		0


//--------------------- .nv.constant0.attn_fwd    --------------------------
	.section	.nv.constant0.attn_fwd,"a",@progbits
	.sectionflags	@""
	.align	4
.nv.constant0.attn_fwd:
	.zero		664


//--------------------- SYMBOLS --------------------------

	.type		.nv.reservedSmem.offset0,@object
	.size		.nv.reservedSmem.offset0,0x4
